//
// Generated by NVIDIA NVVM Compiler
//
// Compiler Build ID: CL-36424714
// Cuda compilation tools, release 13.0, V13.0.88
// Based on NVVM 20.0.0
//

.version 9.0
.target sm_100
.address_size 64

	// .globl	_Z15calculateForcesP8Particleif

.visible .entry _Z15calculateForcesP8Particleif(
	.param .u64 .ptr .align 1 _Z15calculateForcesP8Particleif_param_0,
	.param .u32 _Z15calculateForcesP8Particleif_param_1,
	.param .f32 _Z15calculateForcesP8Particleif_param_2
)
{
	.reg .pred 	%p<18>;
	.reg .b32 	%r<44>;
	.reg .b32 	%f<530>;
	.reg .b64 	%rd<25>;

	ld.param.u64 	%rd9, [_Z15calculateForcesP8Particleif_param_0];
	ld.param.u32 	%r24, [_Z15calculateForcesP8Particleif_param_1];
	cvta.to.global.u64 	%rd1, %rd9;
	mov.u32 	%r25, %ctaid.x;
	mov.u32 	%r26, %ntid.x;
	mov.u32 	%r27, %tid.x;
	mad.lo.s32 	%r1, %r25, %r26, %r27;
	setp.ge.s32 	%p1, %r1, %r24;
	@%p1 bra 	$L__BB0_25;
	mul.wide.s32 	%rd10, %r1, 44;
	add.s64 	%rd2, %rd1, %rd10;
	mov.b32 	%r42, 0;
	st.global.u32 	[%rd2+24], %r42;
	st.global.u32 	[%rd2+28], %r42;
	st.global.u32 	[%rd2+32], %r42;
	setp.lt.s32 	%p2, %r1, 1;
	mov.f32 	%f490, 0f00000000;
	mov.f32 	%f489, %f490;
	mov.f32 	%f488, %f490;
	@%p2 bra 	$L__BB0_11;
	min.s32 	%r30, %r1, %r24;
	max.s32 	%r42, %r30, 1;
	and.b32  	%r3, %r42, 3;
	setp.lt.s32 	%p3, %r30, 4;
	mov.b32 	%r37, 0;
	mov.f32 	%f490, 0f00000000;
	@%p3 bra 	$L__BB0_5;
	and.b32  	%r37, %r42, 2147483644;
	ld.global.f32 	%f1, [%rd2];
	ld.global.f32 	%f2, [%rd2+4];
	ld.global.f32 	%f3, [%rd2+8];
	ld.global.f32 	%f4, [%rd2+36];
	ld.global.f32 	%f81, [%rd2+40];
	mul.f32 	%f5, %f81, 0f5005F621;
	neg.s32 	%r35, %r37;
	add.s64 	%rd23, %rd1, 88;
	mov.f32 	%f490, 0f00000000;
	mov.f32 	%f489, %f490;
	mov.f32 	%f488, %f490;
$L__BB0_4:
	.pragma "nounroll";
	ld.global.f32 	%f82, [%rd23+-88];
	sub.f32 	%f83, %f82, %f1;
	ld.global.f32 	%f84, [%rd23+-84];
	sub.f32 	%f85, %f84, %f2;
	ld.global.f32 	%f86, [%rd23+-80];
	sub.f32 	%f87, %f86, %f3;
	mul.f32 	%f88, %f85, %f85;
	fma.rn.f32 	%f89, %f83, %f83, %f88;
	fma.rn.f32 	%f90, %f87, %f87, %f89;
	sqrt.rn.f32 	%f91, %f90;
	add.f32 	%f92, %f91, 0f3727C5AC;
	rcp.rn.f32 	%f93, %f92;
	mul.f32 	%f94, %f93, %f93;
	mul.f32 	%f95, %f93, %f94;
	ld.global.f32 	%f96, [%rd23+-52];
	mul.f32 	%f97, %f4, %f96;
	mul.f32 	%f98, %f97, %f95;
	fma.rn.f32 	%f99, %f83, %f98, %f488;
	fma.rn.f32 	%f100, %f85, %f98, %f489;
	fma.rn.f32 	%f101, %f87, %f98, %f490;
	ld.global.f32 	%f102, [%rd23+-48];
	mul.f32 	%f103, %f5, %f102;
	mul.f32 	%f104, %f95, %f103;
	fma.rn.f32 	%f105, %f83, %f104, %f99;
	fma.rn.f32 	%f106, %f85, %f104, %f100;
	fma.rn.f32 	%f107, %f87, %f104, %f101;
	ld.global.f32 	%f108, [%rd23+-44];
	sub.f32 	%f109, %f108, %f1;
	ld.global.f32 	%f110, [%rd23+-40];
	sub.f32 	%f111, %f110, %f2;
	ld.global.f32 	%f112, [%rd23+-36];
	sub.f32 	%f113, %f112, %f3;
	mul.f32 	%f114, %f111, %f111;
	fma.rn.f32 	%f115, %f109, %f109, %f114;
	fma.rn.f32 	%f116, %f113, %f113, %f115;
	sqrt.rn.f32 	%f117, %f116;
	add.f32 	%f118, %f117, 0f3727C5AC;
	rcp.rn.f32 	%f119, %f118;
	mul.f32 	%f120, %f119, %f119;
	mul.f32 	%f121, %f119, %f120;
	ld.global.f32 	%f122, [%rd23+-8];
	mul.f32 	%f123, %f4, %f122;
	mul.f32 	%f124, %f123, %f121;
	fma.rn.f32 	%f125, %f109, %f124, %f105;
	fma.rn.f32 	%f126, %f111, %f124, %f106;
	fma.rn.f32 	%f127, %f113, %f124, %f107;
	ld.global.f32 	%f128, [%rd23+-4];
	mul.f32 	%f129, %f5, %f128;
	mul.f32 	%f130, %f121, %f129;
	fma.rn.f32 	%f131, %f109, %f130, %f125;
	fma.rn.f32 	%f132, %f111, %f130, %f126;
	fma.rn.f32 	%f133, %f113, %f130, %f127;
	ld.global.f32 	%f134, [%rd23];
	sub.f32 	%f135, %f134, %f1;
	ld.global.f32 	%f136, [%rd23+4];
	sub.f32 	%f137, %f136, %f2;
	ld.global.f32 	%f138, [%rd23+8];
	sub.f32 	%f139, %f138, %f3;
	mul.f32 	%f140, %f137, %f137;
	fma.rn.f32 	%f141, %f135, %f135, %f140;
	fma.rn.f32 	%f142, %f139, %f139, %f141;
	sqrt.rn.f32 	%f143, %f142;
	add.f32 	%f144, %f143, 0f3727C5AC;
	rcp.rn.f32 	%f145, %f144;
	mul.f32 	%f146, %f145, %f145;
	mul.f32 	%f147, %f145, %f146;
	ld.global.f32 	%f148, [%rd23+36];
	mul.f32 	%f149, %f4, %f148;
	mul.f32 	%f150, %f149, %f147;
	fma.rn.f32 	%f151, %f135, %f150, %f131;
	fma.rn.f32 	%f152, %f137, %f150, %f132;
	fma.rn.f32 	%f153, %f139, %f150, %f133;
	ld.global.f32 	%f154, [%rd23+40];
	mul.f32 	%f155, %f5, %f154;
	mul.f32 	%f156, %f147, %f155;
	fma.rn.f32 	%f157, %f135, %f156, %f151;
	fma.rn.f32 	%f158, %f137, %f156, %f152;
	fma.rn.f32 	%f159, %f139, %f156, %f153;
	ld.global.f32 	%f160, [%rd23+44];
	sub.f32 	%f161, %f160, %f1;
	ld.global.f32 	%f162, [%rd23+48];
	sub.f32 	%f163, %f162, %f2;
	ld.global.f32 	%f164, [%rd23+52];
	sub.f32 	%f165, %f164, %f3;
	mul.f32 	%f166, %f163, %f163;
	fma.rn.f32 	%f167, %f161, %f161, %f166;
	fma.rn.f32 	%f168, %f165, %f165, %f167;
	sqrt.rn.f32 	%f169, %f168;
	add.f32 	%f170, %f169, 0f3727C5AC;
	rcp.rn.f32 	%f171, %f170;
	mul.f32 	%f172, %f171, %f171;
	mul.f32 	%f173, %f171, %f172;
	ld.global.f32 	%f174, [%rd23+80];
	mul.f32 	%f175, %f4, %f174;
	mul.f32 	%f176, %f175, %f173;
	fma.rn.f32 	%f177, %f161, %f176, %f157;
	fma.rn.f32 	%f178, %f163, %f176, %f158;
	fma.rn.f32 	%f179, %f165, %f176, %f159;
	ld.global.f32 	%f180, [%rd23+84];
	mul.f32 	%f181, %f5, %f180;
	mul.f32 	%f182, %f173, %f181;
	fma.rn.f32 	%f488, %f161, %f182, %f177;
	fma.rn.f32 	%f489, %f163, %f182, %f178;
	fma.rn.f32 	%f490, %f165, %f182, %f179;
	add.s32 	%r35, %r35, 4;
	add.s64 	%rd23, %rd23, 176;
	setp.ne.s32 	%p4, %r35, 0;
	@%p4 bra 	$L__BB0_4;
$L__BB0_5:
	setp.eq.s32 	%p5, %r3, 0;
	@%p5 bra 	$L__BB0_10;
	setp.eq.s32 	%p6, %r3, 1;
	@%p6 bra 	$L__BB0_8;
	mul.wide.u32 	%rd11, %r37, 44;
	add.s64 	%rd12, %rd1, %rd11;
	ld.global.f32 	%f184, [%rd12];
	ld.global.f32 	%f185, [%rd2];
	sub.f32 	%f186, %f184, %f185;
	ld.global.f32 	%f187, [%rd12+4];
	ld.global.f32 	%f188, [%rd2+4];
	sub.f32 	%f189, %f187, %f188;
	ld.global.f32 	%f190, [%rd12+8];
	ld.global.f32 	%f191, [%rd2+8];
	sub.f32 	%f192, %f190, %f191;
	mul.f32 	%f193, %f189, %f189;
	fma.rn.f32 	%f194, %f186, %f186, %f193;
	fma.rn.f32 	%f195, %f192, %f192, %f194;
	sqrt.rn.f32 	%f196, %f195;
	add.f32 	%f197, %f196, 0f3727C5AC;
	rcp.rn.f32 	%f198, %f197;
	mul.f32 	%f199, %f198, %f198;
	mul.f32 	%f200, %f198, %f199;
	ld.global.f32 	%f201, [%rd2+36];
	ld.global.f32 	%f202, [%rd12+36];
	mul.f32 	%f203, %f201, %f202;
	mul.f32 	%f204, %f203, %f200;
	fma.rn.f32 	%f205, %f186, %f204, %f488;
	fma.rn.f32 	%f206, %f189, %f204, %f489;
	fma.rn.f32 	%f207, %f192, %f204, %f490;
	ld.global.f32 	%f208, [%rd2+40];
	mul.f32 	%f209, %f208, 0f5005F621;
	ld.global.f32 	%f210, [%rd12+40];
	mul.f32 	%f211, %f209, %f210;
	mul.f32 	%f212, %f200, %f211;
	fma.rn.f32 	%f213, %f186, %f212, %f205;
	fma.rn.f32 	%f214, %f189, %f212, %f206;
	fma.rn.f32 	%f215, %f192, %f212, %f207;
	ld.global.f32 	%f216, [%rd12+44];
	sub.f32 	%f217, %f216, %f185;
	ld.global.f32 	%f218, [%rd12+48];
	sub.f32 	%f219, %f218, %f188;
	ld.global.f32 	%f220, [%rd12+52];
	sub.f32 	%f221, %f220, %f191;
	mul.f32 	%f222, %f219, %f219;
	fma.rn.f32 	%f223, %f217, %f217, %f222;
	fma.rn.f32 	%f224, %f221, %f221, %f223;
	sqrt.rn.f32 	%f225, %f224;
	add.f32 	%f226, %f225, 0f3727C5AC;
	rcp.rn.f32 	%f227, %f226;
	mul.f32 	%f228, %f227, %f227;
	mul.f32 	%f229, %f227, %f228;
	ld.global.f32 	%f230, [%rd12+80];
	mul.f32 	%f231, %f201, %f230;
	mul.f32 	%f232, %f231, %f229;
	fma.rn.f32 	%f233, %f217, %f232, %f213;
	fma.rn.f32 	%f234, %f219, %f232, %f214;
	fma.rn.f32 	%f235, %f221, %f232, %f215;
	ld.global.f32 	%f236, [%rd12+84];
	mul.f32 	%f237, %f209, %f236;
	mul.f32 	%f238, %f229, %f237;
	fma.rn.f32 	%f488, %f217, %f238, %f233;
	fma.rn.f32 	%f489, %f219, %f238, %f234;
	fma.rn.f32 	%f490, %f221, %f238, %f235;
	add.s32 	%r37, %r37, 2;
$L__BB0_8:
	and.b32  	%r31, %r42, 1;
	setp.eq.b32 	%p7, %r31, 1;
	not.pred 	%p8, %p7;
	@%p8 bra 	$L__BB0_10;
	mul.wide.u32 	%rd13, %r37, 44;
	add.s64 	%rd14, %rd1, %rd13;
	ld.global.f32 	%f239, [%rd14];
	ld.global.f32 	%f240, [%rd2];
	sub.f32 	%f241, %f239, %f240;
	ld.global.f32 	%f242, [%rd14+4];
	ld.global.f32 	%f243, [%rd2+4];
	sub.f32 	%f244, %f242, %f243;
	ld.global.f32 	%f245, [%rd14+8];
	ld.global.f32 	%f246, [%rd2+8];
	sub.f32 	%f247, %f245, %f246;
	mul.f32 	%f248, %f244, %f244;
	fma.rn.f32 	%f249, %f241, %f241, %f248;
	fma.rn.f32 	%f250, %f247, %f247, %f249;
	sqrt.rn.f32 	%f251, %f250;
	add.f32 	%f252, %f251, 0f3727C5AC;
	rcp.rn.f32 	%f253, %f252;
	mul.f32 	%f254, %f253, %f253;
	mul.f32 	%f255, %f253, %f254;
	ld.global.f32 	%f256, [%rd2+36];
	ld.global.f32 	%f257, [%rd14+36];
	mul.f32 	%f258, %f256, %f257;
	mul.f32 	%f259, %f258, %f255;
	fma.rn.f32 	%f260, %f241, %f259, %f488;
	fma.rn.f32 	%f261, %f244, %f259, %f489;
	fma.rn.f32 	%f262, %f247, %f259, %f490;
	ld.global.f32 	%f263, [%rd2+40];
	mul.f32 	%f264, %f263, 0f5005F621;
	ld.global.f32 	%f265, [%rd14+40];
	mul.f32 	%f266, %f264, %f265;
	mul.f32 	%f267, %f255, %f266;
	fma.rn.f32 	%f488, %f241, %f267, %f260;
	fma.rn.f32 	%f489, %f244, %f267, %f261;
	fma.rn.f32 	%f490, %f247, %f267, %f262;
$L__BB0_10:
	st.global.f32 	[%rd2+24], %f488;
	st.global.f32 	[%rd2+28], %f489;
	st.global.f32 	[%rd2+32], %f490;
$L__BB0_11:
	setp.ge.s32 	%p9, %r42, %r24;
	@%p9 bra 	$L__BB0_15;
	setp.eq.s32 	%p10, %r42, %r1;
	@%p10 bra 	$L__BB0_14;
	mul.wide.u32 	%rd15, %r42, 44;
	add.s64 	%rd16, %rd1, %rd15;
	ld.global.f32 	%f268, [%rd16];
	ld.global.f32 	%f269, [%rd2];
	sub.f32 	%f270, %f268, %f269;
	ld.global.f32 	%f271, [%rd16+4];
	ld.global.f32 	%f272, [%rd2+4];
	sub.f32 	%f273, %f271, %f272;
	ld.global.f32 	%f274, [%rd16+8];
	ld.global.f32 	%f275, [%rd2+8];
	sub.f32 	%f276, %f274, %f275;
	mul.f32 	%f277, %f273, %f273;
	fma.rn.f32 	%f278, %f270, %f270, %f277;
	fma.rn.f32 	%f279, %f276, %f276, %f278;
	sqrt.rn.f32 	%f280, %f279;
	add.f32 	%f281, %f280, 0f3727C5AC;
	rcp.rn.f32 	%f282, %f281;
	mul.f32 	%f283, %f282, %f282;
	mul.f32 	%f284, %f282, %f283;
	ld.global.f32 	%f285, [%rd2+36];
	ld.global.f32 	%f286, [%rd16+36];
	mul.f32 	%f287, %f285, %f286;
	mul.f32 	%f288, %f287, %f284;
	fma.rn.f32 	%f289, %f270, %f288, %f488;
	fma.rn.f32 	%f290, %f273, %f288, %f489;
	fma.rn.f32 	%f291, %f276, %f288, %f490;
	ld.global.f32 	%f292, [%rd2+40];
	mul.f32 	%f293, %f292, 0f5005F621;
	ld.global.f32 	%f294, [%rd16+40];
	mul.f32 	%f295, %f293, %f294;
	mul.f32 	%f296, %f284, %f295;
	fma.rn.f32 	%f488, %f270, %f296, %f289;
	fma.rn.f32 	%f489, %f273, %f296, %f290;
	fma.rn.f32 	%f490, %f276, %f296, %f291;
	st.global.f32 	[%rd2+24], %f488;
	st.global.f32 	[%rd2+28], %f489;
	st.global.f32 	[%rd2+32], %f490;
$L__BB0_14:
	add.s32 	%r42, %r42, 1;
$L__BB0_15:
	setp.ge.s32 	%p11, %r42, %r24;
	@%p11 bra 	$L__BB0_25;
	sub.s32 	%r14, %r24, %r42;
	and.b32  	%r15, %r14, 3;
	sub.s32 	%r32, %r42, %r24;
	setp.gt.u32 	%p12, %r32, -4;
	@%p12 bra 	$L__BB0_19;
	ld.global.f32 	%f45, [%rd2];
	ld.global.f32 	%f46, [%rd2+4];
	ld.global.f32 	%f47, [%rd2+8];
	ld.global.f32 	%f48, [%rd2+36];
	ld.global.f32 	%f298, [%rd2+40];
	mul.f32 	%f49, %f298, 0f5005F621;
	and.b32  	%r33, %r14, -4;
	neg.s32 	%r40, %r33;
	mul.wide.u32 	%rd17, %r42, 44;
	add.s64 	%rd18, %rd17, %rd1;
	add.s64 	%rd24, %rd18, 88;
$L__BB0_18:
	.pragma "nounroll";
	ld.global.f32 	%f299, [%rd24+-88];
	sub.f32 	%f300, %f299, %f45;
	ld.global.f32 	%f301, [%rd24+-84];
	sub.f32 	%f302, %f301, %f46;
	ld.global.f32 	%f303, [%rd24+-80];
	sub.f32 	%f304, %f303, %f47;
	mul.f32 	%f305, %f302, %f302;
	fma.rn.f32 	%f306, %f300, %f300, %f305;
	fma.rn.f32 	%f307, %f304, %f304, %f306;
	sqrt.rn.f32 	%f308, %f307;
	add.f32 	%f309, %f308, 0f3727C5AC;
	rcp.rn.f32 	%f310, %f309;
	mul.f32 	%f311, %f310, %f310;
	mul.f32 	%f312, %f310, %f311;
	ld.global.f32 	%f313, [%rd24+-52];
	mul.f32 	%f314, %f48, %f313;
	mul.f32 	%f315, %f314, %f312;
	fma.rn.f32 	%f316, %f300, %f315, %f488;
	fma.rn.f32 	%f317, %f302, %f315, %f489;
	fma.rn.f32 	%f318, %f304, %f315, %f490;
	ld.global.f32 	%f319, [%rd24+-48];
	mul.f32 	%f320, %f49, %f319;
	mul.f32 	%f321, %f312, %f320;
	fma.rn.f32 	%f322, %f300, %f321, %f316;
	fma.rn.f32 	%f323, %f302, %f321, %f317;
	fma.rn.f32 	%f324, %f304, %f321, %f318;
	ld.global.f32 	%f325, [%rd24+-44];
	sub.f32 	%f326, %f325, %f45;
	ld.global.f32 	%f327, [%rd24+-40];
	sub.f32 	%f328, %f327, %f46;
	ld.global.f32 	%f329, [%rd24+-36];
	sub.f32 	%f330, %f329, %f47;
	mul.f32 	%f331, %f328, %f328;
	fma.rn.f32 	%f332, %f326, %f326, %f331;
	fma.rn.f32 	%f333, %f330, %f330, %f332;
	sqrt.rn.f32 	%f334, %f333;
	add.f32 	%f335, %f334, 0f3727C5AC;
	rcp.rn.f32 	%f336, %f335;
	mul.f32 	%f337, %f336, %f336;
	mul.f32 	%f338, %f336, %f337;
	ld.global.f32 	%f339, [%rd24+-8];
	mul.f32 	%f340, %f48, %f339;
	mul.f32 	%f341, %f340, %f338;
	fma.rn.f32 	%f342, %f326, %f341, %f322;
	fma.rn.f32 	%f343, %f328, %f341, %f323;
	fma.rn.f32 	%f344, %f330, %f341, %f324;
	ld.global.f32 	%f345, [%rd24+-4];
	mul.f32 	%f346, %f49, %f345;
	mul.f32 	%f347, %f338, %f346;
	fma.rn.f32 	%f348, %f326, %f347, %f342;
	fma.rn.f32 	%f349, %f328, %f347, %f343;
	fma.rn.f32 	%f350, %f330, %f347, %f344;
	ld.global.f32 	%f351, [%rd24];
	sub.f32 	%f352, %f351, %f45;
	ld.global.f32 	%f353, [%rd24+4];
	sub.f32 	%f354, %f353, %f46;
	ld.global.f32 	%f355, [%rd24+8];
	sub.f32 	%f356, %f355, %f47;
	mul.f32 	%f357, %f354, %f354;
	fma.rn.f32 	%f358, %f352, %f352, %f357;
	fma.rn.f32 	%f359, %f356, %f356, %f358;
	sqrt.rn.f32 	%f360, %f359;
	add.f32 	%f361, %f360, 0f3727C5AC;
	rcp.rn.f32 	%f362, %f361;
	mul.f32 	%f363, %f362, %f362;
	mul.f32 	%f364, %f362, %f363;
	ld.global.f32 	%f365, [%rd24+36];
	mul.f32 	%f366, %f48, %f365;
	mul.f32 	%f367, %f366, %f364;
	fma.rn.f32 	%f368, %f352, %f367, %f348;
	fma.rn.f32 	%f369, %f354, %f367, %f349;
	fma.rn.f32 	%f370, %f356, %f367, %f350;
	ld.global.f32 	%f371, [%rd24+40];
	mul.f32 	%f372, %f49, %f371;
	mul.f32 	%f373, %f364, %f372;
	fma.rn.f32 	%f374, %f352, %f373, %f368;
	fma.rn.f32 	%f375, %f354, %f373, %f369;
	fma.rn.f32 	%f376, %f356, %f373, %f370;
	ld.global.f32 	%f377, [%rd24+44];
	sub.f32 	%f378, %f377, %f45;
	ld.global.f32 	%f379, [%rd24+48];
	sub.f32 	%f380, %f379, %f46;
	ld.global.f32 	%f381, [%rd24+52];
	sub.f32 	%f382, %f381, %f47;
	mul.f32 	%f383, %f380, %f380;
	fma.rn.f32 	%f384, %f378, %f378, %f383;
	fma.rn.f32 	%f385, %f382, %f382, %f384;
	sqrt.rn.f32 	%f386, %f385;
	add.f32 	%f387, %f386, 0f3727C5AC;
	rcp.rn.f32 	%f388, %f387;
	mul.f32 	%f389, %f388, %f388;
	mul.f32 	%f390, %f388, %f389;
	ld.global.f32 	%f391, [%rd24+80];
	mul.f32 	%f392, %f48, %f391;
	mul.f32 	%f393, %f392, %f390;
	fma.rn.f32 	%f394, %f378, %f393, %f374;
	fma.rn.f32 	%f395, %f380, %f393, %f375;
	fma.rn.f32 	%f396, %f382, %f393, %f376;
	ld.global.f32 	%f397, [%rd24+84];
	mul.f32 	%f398, %f49, %f397;
	mul.f32 	%f399, %f390, %f398;
	fma.rn.f32 	%f488, %f378, %f399, %f394;
	fma.rn.f32 	%f489, %f380, %f399, %f395;
	fma.rn.f32 	%f490, %f382, %f399, %f396;
	add.s32 	%r42, %r42, 4;
	add.s32 	%r40, %r40, 4;
	add.s64 	%rd24, %rd24, 176;
	setp.ne.s32 	%p13, %r40, 0;
	@%p13 bra 	$L__BB0_18;
$L__BB0_19:
	setp.eq.s32 	%p14, %r15, 0;
	@%p14 bra 	$L__BB0_24;
	setp.eq.s32 	%p15, %r15, 1;
	@%p15 bra 	$L__BB0_22;
	mul.wide.u32 	%rd19, %r42, 44;
	add.s64 	%rd20, %rd1, %rd19;
	ld.global.f32 	%f401, [%rd20];
	ld.global.f32 	%f402, [%rd2];
	sub.f32 	%f403, %f401, %f402;
	ld.global.f32 	%f404, [%rd20+4];
	ld.global.f32 	%f405, [%rd2+4];
	sub.f32 	%f406, %f404, %f405;
	ld.global.f32 	%f407, [%rd20+8];
	ld.global.f32 	%f408, [%rd2+8];
	sub.f32 	%f409, %f407, %f408;
	mul.f32 	%f410, %f406, %f406;
	fma.rn.f32 	%f411, %f403, %f403, %f410;
	fma.rn.f32 	%f412, %f409, %f409, %f411;
	sqrt.rn.f32 	%f413, %f412;
	add.f32 	%f414, %f413, 0f3727C5AC;
	rcp.rn.f32 	%f415, %f414;
	mul.f32 	%f416, %f415, %f415;
	mul.f32 	%f417, %f415, %f416;
	ld.global.f32 	%f418, [%rd2+36];
	ld.global.f32 	%f419, [%rd20+36];
	mul.f32 	%f420, %f418, %f419;
	mul.f32 	%f421, %f420, %f417;
	fma.rn.f32 	%f422, %f403, %f421, %f488;
	fma.rn.f32 	%f423, %f406, %f421, %f489;
	fma.rn.f32 	%f424, %f409, %f421, %f490;
	ld.global.f32 	%f425, [%rd2+40];
	mul.f32 	%f426, %f425, 0f5005F621;
	ld.global.f32 	%f427, [%rd20+40];
	mul.f32 	%f428, %f426, %f427;
	mul.f32 	%f429, %f417, %f428;
	fma.rn.f32 	%f430, %f403, %f429, %f422;
	fma.rn.f32 	%f431, %f406, %f429, %f423;
	fma.rn.f32 	%f432, %f409, %f429, %f424;
	ld.global.f32 	%f433, [%rd20+44];
	sub.f32 	%f434, %f433, %f402;
	ld.global.f32 	%f435, [%rd20+48];
	sub.f32 	%f436, %f435, %f405;
	ld.global.f32 	%f437, [%rd20+52];
	sub.f32 	%f438, %f437, %f408;
	mul.f32 	%f439, %f436, %f436;
	fma.rn.f32 	%f440, %f434, %f434, %f439;
	fma.rn.f32 	%f441, %f438, %f438, %f440;
	sqrt.rn.f32 	%f442, %f441;
	add.f32 	%f443, %f442, 0f3727C5AC;
	rcp.rn.f32 	%f444, %f443;
	mul.f32 	%f445, %f444, %f444;
	mul.f32 	%f446, %f444, %f445;
	ld.global.f32 	%f447, [%rd20+80];
	mul.f32 	%f448, %f418, %f447;
	mul.f32 	%f449, %f448, %f446;
	fma.rn.f32 	%f450, %f434, %f449, %f430;
	fma.rn.f32 	%f451, %f436, %f449, %f431;
	fma.rn.f32 	%f452, %f438, %f449, %f432;
	ld.global.f32 	%f453, [%rd20+84];
	mul.f32 	%f454, %f426, %f453;
	mul.f32 	%f455, %f446, %f454;
	fma.rn.f32 	%f488, %f434, %f455, %f450;
	fma.rn.f32 	%f489, %f436, %f455, %f451;
	fma.rn.f32 	%f490, %f438, %f455, %f452;
	add.s32 	%r42, %r42, 2;
$L__BB0_22:
	and.b32  	%r34, %r14, 1;
	setp.eq.b32 	%p16, %r34, 1;
	not.pred 	%p17, %p16;
	@%p17 bra 	$L__BB0_24;
	mul.wide.u32 	%rd21, %r42, 44;
	add.s64 	%rd22, %rd1, %rd21;
	ld.global.f32 	%f456, [%rd22];
	ld.global.f32 	%f457, [%rd2];
	sub.f32 	%f458, %f456, %f457;
	ld.global.f32 	%f459, [%rd22+4];
	ld.global.f32 	%f460, [%rd2+4];
	sub.f32 	%f461, %f459, %f460;
	ld.global.f32 	%f462, [%rd22+8];
	ld.global.f32 	%f463, [%rd2+8];
	sub.f32 	%f464, %f462, %f463;
	mul.f32 	%f465, %f461, %f461;
	fma.rn.f32 	%f466, %f458, %f458, %f465;
	fma.rn.f32 	%f467, %f464, %f464, %f466;
	sqrt.rn.f32 	%f468, %f467;
	add.f32 	%f469, %f468, 0f3727C5AC;
	rcp.rn.f32 	%f470, %f469;
	mul.f32 	%f471, %f470, %f470;
	mul.f32 	%f472, %f470, %f471;
	ld.global.f32 	%f473, [%rd2+36];
	ld.global.f32 	%f474, [%rd22+36];
	mul.f32 	%f475, %f473, %f474;
	mul.f32 	%f476, %f475, %f472;
	fma.rn.f32 	%f477, %f458, %f476, %f488;
	fma.rn.f32 	%f478, %f461, %f476, %f489;
	fma.rn.f32 	%f479, %f464, %f476, %f490;
	ld.global.f32 	%f480, [%rd2+40];
	mul.f32 	%f481, %f480, 0f5005F621;
	ld.global.f32 	%f482, [%rd22+40];
	mul.f32 	%f483, %f481, %f482;
	mul.f32 	%f484, %f472, %f483;
	fma.rn.f32 	%f488, %f458, %f484, %f477;
	fma.rn.f32 	%f489, %f461, %f484, %f478;
	fma.rn.f32 	%f490, %f464, %f484, %f479;
$L__BB0_24:
	st.global.f32 	[%rd2+24], %f488;
	st.global.f32 	[%rd2+28], %f489;
	st.global.f32 	[%rd2+32], %f490;
$L__BB0_25:
	ret;

}
	// .globl	_Z18integrateParticlesP8Particleif
.visible .entry _Z18integrateParticlesP8Particleif(
	.param .u64 .ptr .align 1 _Z18integrateParticlesP8Particleif_param_0,
	.param .u32 _Z18integrateParticlesP8Particleif_param_1,
	.param .f32 _Z18integrateParticlesP8Particleif_param_2
)
{
	.reg .pred 	%p<2>;
	.reg .b32 	%r<6>;
	.reg .b32 	%f<19>;
	.reg .b64 	%rd<5>;

	ld.param.u64 	%rd1, [_Z18integrateParticlesP8Particleif_param_0];
	ld.param.u32 	%r2, [_Z18integrateParticlesP8Particleif_param_1];
	ld.param.f32 	%f1, [_Z18integrateParticlesP8Particleif_param_2];
	mov.u32 	%r3, %ctaid.x;
	mov.u32 	%r4, %ntid.x;
	mov.u32 	%r5, %tid.x;
	mad.lo.s32 	%r1, %r3, %r4, %r5;
	setp.ge.s32 	%p1, %r1, %r2;
	@%p1 bra 	$L__BB1_2;
	cvta.to.global.u64 	%rd2, %rd1;
	mul.wide.s32 	%rd3, %r1, 44;
	add.s64 	%rd4, %rd2, %rd3;
	ld.global.f32 	%f2, [%rd4+36];
	div.rn.f32 	%f3, %f1, %f2;
	ld.global.f32 	%f4, [%rd4+24];
	ld.global.f32 	%f5, [%rd4+28];
	ld.global.f32 	%f6, [%rd4+32];
	ld.global.f32 	%f7, [%rd4+12];
	fma.rn.f32 	%f8, %f4, %f3, %f7;
	ld.global.f32 	%f9, [%rd4+16];
	fma.rn.f32 	%f10, %f3, %f5, %f9;
	ld.global.f32 	%f11, [%rd4+20];
	fma.rn.f32 	%f12, %f3, %f6, %f11;
	st.global.f32 	[%rd4+12], %f8;
	st.global.f32 	[%rd4+16], %f10;
	st.global.f32 	[%rd4+20], %f12;
	ld.global.f32 	%f13, [%rd4];
	fma.rn.f32 	%f14, %f1, %f8, %f13;
	ld.global.f32 	%f15, [%rd4+4];
	fma.rn.f32 	%f16, %f1, %f10, %f15;
	ld.global.f32 	%f17, [%rd4+8];
	fma.rn.f32 	%f18, %f1, %f12, %f17;
	st.global.f32 	[%rd4], %f14;
	st.global.f32 	[%rd4+4], %f16;
	st.global.f32 	[%rd4+8], %f18;
$L__BB1_2:
	ret;

}


// ===== COMPILED SASS (sm_100) =====

	.target	sm_100

	.elftype	@"ET_EXEC"


//--------------------- .note.nv.tkinfo           --------------------------
	.section	.note.nv.tkinfo,"",@"SHT_NOTE"
	.sectionflags	@"SHF_NOTE_NV_TKINFO"
	.tkinfo
        /*0018*/ 	.word	0x00000002
        /*0030*/ 	.string	""
        /*0030*/ 	.string	"ptxas"
        /*0030*/ 	.string	"Cuda compilation tools, release 13.0, V13.0.88"
        /*0030*/ 	.string	"Build cuda_13.0.r13.0/compiler.36424714_0"
        /*0030*/ 	.string	"-arch sm_100 -m 64 "



//--------------------- .note.nv.cuinfo           --------------------------
	.section	.note.nv.cuinfo,"",@"SHT_NOTE"
	.sectionflags	@"SHF_NOTE_NV_CUINFO"
        /*0018*/ 	.short	0x0002
        /*001a*/ 	.short	0x0064
        /*001c*/ 	.short	0x0082
	.zero		2


//--------------------- .nv.info                  --------------------------
	.section	.nv.info,"",@"SHT_CUDA_INFO"
	.align	4


	//----- nvinfo : EIATTR_REGCOUNT
	.align		4
        /*0000*/ 	.byte	0x04, 0x2f
        /*0002*/ 	.short	(.L_1 - .L_0)
	.align		4
.L_0:
        /*0004*/ 	.word	index@(_Z15calculateForcesP8Particleif)
        /*0008*/ 	.word	0x00000020


	//----- nvinfo : EIATTR_FRAME_SIZE
	.align		4
.L_1:
        /*000c*/ 	.byte	0x04, 0x11
        /*000e*/ 	.short	(.L_3 - .L_2)
	.align		4
.L_2:
        /*0010*/ 	.word	index@($__internal_2_$__cuda_sm20_sqrt_rn_f32_slowpath)
        /*0014*/ 	.word	0x00000000


	//----- nvinfo : EIATTR_FRAME_SIZE
	.align		4
.L_3:
        /*0018*/ 	.byte	0x04, 0x11
        /*001a*/ 	.short	(.L_5 - .L_4)
	.align		4
.L_4:
        /*001c*/ 	.word	index@($__internal_1_$__cuda_sm20_rcp_rn_f32_slowpath)
        /*0020*/ 	.word	0x00000000


	//----- nvinfo : EIATTR_FRAME_SIZE
	.align		4
.L_5:
        /*0024*/ 	.byte	0x04, 0x11
        /*0026*/ 	.short	(.L_7 - .L_6)
	.align		4
.L_6:
        /*0028*/ 	.word	index@(_Z15calculateForcesP8Particleif)
        /*002c*/ 	.word	0x00000000


	//----- nvinfo : EIATTR_REGCOUNT
	.align		4
.L_7:
        /*0030*/ 	.byte	0x04, 0x2f
        /*0032*/ 	.short	(.L_9 - .L_8)
	.align		4
.L_8:
        /*0034*/ 	.word	index@(_Z18integrateParticlesP8Particleif)
        /*0038*/ 	.word	0x00000012


	//----- nvinfo : EIATTR_FRAME_SIZE
	.align		4
.L_9:
        /*003c*/ 	.byte	0x04, 0x11
        /*003e*/ 	.short	(.L_11 - .L_10)
	.align		4
.L_10:
        /*0040*/ 	.word	index@($__internal_0_$__cuda_sm3x_div_rn_noftz_f32_slowpath)
        /*0044*/ 	.word	0x00000000


	//----- nvinfo : EIATTR_FRAME_SIZE
	.align		4
.L_11:
        /*0048*/ 	.byte	0x04, 0x11
        /*004a*/ 	.short	(.L_13 - .L_12)
	.align		4
.L_12:
        /*004c*/ 	.word	index@(_Z18integrateParticlesP8Particleif)
        /*0050*/ 	.word	0x00000000


	//----- nvinfo : EIATTR_MIN_STACK_SIZE
	.align		4
.L_13:
        /*0054*/ 	.byte	0x04, 0x12
        /*0056*/ 	.short	(.L_15 - .L_14)
	.align		4
.L_14:
        /*0058*/ 	.word	index@(_Z18integrateParticlesP8Particleif)
        /*005c*/ 	.word	0x00000000


	//----- nvinfo : EIATTR_MIN_STACK_SIZE
	.align		4
.L_15:
        /*0060*/ 	.byte	0x04, 0x12
        /*0062*/ 	.short	(.L_17 - .L_16)
	.align		4
.L_16:
        /*0064*/ 	.word	index@(_Z15calculateForcesP8Particleif)
        /*0068*/ 	.word	0x00000000
.L_17:


//--------------------- .nv.compat                --------------------------
	.section	.nv.compat,"",@"SHT_CUDA_COMPAT_INFO"
	.align	4
        /*0000*/ 	.byte	0x02, 0x09, 0x00, 0x00, 0x02, 0x02, 0x01, 0x00, 0x02, 0x05, 0x05, 0x00, 0x03, 0x07, 0x01, 0x01
        /*0010*/ 	.byte	0x02, 0x03, 0x00, 0x00, 0x02, 0x06, 0x01, 0x00, 0x04, 0x0b, 0x08, 0x00, 0x01, 0x00, 0x00, 0x00
        /*0020*/ 	.byte	0x00, 0x00, 0x00, 0x00


//--------------------- .nv.info._Z18integrateParticlesP8Particleif --------------------------
	.section	.nv.info._Z18integrateParticlesP8Particleif,"",@"SHT_CUDA_INFO"
	.sectionflags	@""
	.align	4


	//----- nvinfo : EIATTR_CUDA_API_VERSION
	.align		4
        /*0000*/ 	.byte	0x04, 0x37
        /*0002*/ 	.short	(.L_19 - .L_18)
.L_18:
        /*0004*/ 	.word	0x00000082


	//----- nvinfo : EIATTR_KPARAM_INFO
	.align		4
.L_19:
        /*0008*/ 	.byte	0x04, 0x17
        /*000a*/ 	.short	(.L_21 - .L_20)
.L_20:
        /*000c*/ 	.word	0x00000000
        /*0010*/ 	.short	0x0002
        /*0012*/ 	.short	0x000c
        /*0014*/ 	.byte	0x00, 0xf0, 0x11, 0x00


	//----- nvinfo : EIATTR_KPARAM_INFO
	.align		4
.L_21:
        /*0018*/ 	.byte	0x04, 0x17
        /*001a*/ 	.short	(.L_23 - .L_22)
.L_22:
        /*001c*/ 	.word	0x00000000
        /*0020*/ 	.short	0x0001
        /*0022*/ 	.short	0x0008
        /*0024*/ 	.byte	0x00, 0xf0, 0x11, 0x00


	//----- nvinfo : EIATTR_KPARAM_INFO
	.align		4
.L_23:
        /*0028*/ 	.byte	0x04, 0x17
        /*002a*/ 	.short	(.L_25 - .L_24)
.L_24:
        /*002c*/ 	.word	0x00000000
        /*0030*/ 	.short	0x0000
        /*0032*/ 	.short	0x0000
        /*0034*/ 	.byte	0x00, 0xf5, 0x21, 0x00


	//----- nvinfo : EIATTR_SPARSE_MMA_MASK
	.align		4
.L_25:
        /*0038*/ 	.byte	0x03, 0x50
        /*003a*/ 	.short	0x0000


	//----- nvinfo : EIATTR_MAXREG_COUNT
	.align		4
        /*003c*/ 	.byte	0x03, 0x1b
        /*003e*/ 	.short	0x00ff


	//----- nvinfo : EIATTR_MERCURY_ISA_VERSION
	.align		4
        /*0040*/ 	.byte	0x03, 0x5f
        /*0042*/ 	.short	0x0101


	//----- nvinfo : EIATTR_VRC_CTA_INIT_COUNT
	.align		4
        /*0044*/ 	.byte	0x02, 0x4a
	.zero		1
	.zero		1


	//----- nvinfo : EIATTR_EXIT_INSTR_OFFSETS
	.align		4
        /*0048*/ 	.byte	0x04, 0x1c
        /*004a*/ 	.short	(.L_27 - .L_26)


	//   ....[0]....
.L_26:
        /*004c*/ 	.word	0x00000070


	//   ....[1]....
        /*0050*/ 	.word	0x00000300


	//----- nvinfo : EIATTR_CRS_STACK_SIZE
	.align		4
.L_27:
        /*0054*/ 	.byte	0x04, 0x1e
        /*0056*/ 	.short	(.L_29 - .L_28)
.L_28:
        /*0058*/ 	.word	0x00000000


	//----- nvinfo : EIATTR_CBANK_PARAM_SIZE
	.align		4
.L_29:
        /*005c*/ 	.byte	0x03, 0x19
        /*005e*/ 	.short	0x0010


	//----- nvinfo : EIATTR_PARAM_CBANK
	.align		4
        /*0060*/ 	.byte	0x04, 0x0a
        /*0062*/ 	.short	(.L_31 - .L_30)
	.align		4
.L_30:
        /*0064*/ 	.word	index@(.nv.constant0._Z18integrateParticlesP8Particleif)
        /*0068*/ 	.short	0x0380
        /*006a*/ 	.short	0x0010


	//----- nvinfo : EIATTR_SW_WAR
	.align		4
.L_31:
        /*006c*/ 	.byte	0x04, 0x36
        /*006e*/ 	.short	(.L_33 - .L_32)
.L_32:
        /*0070*/ 	.word	0x00000008
.L_33:


//--------------------- .nv.info._Z15calculateForcesP8Particleif --------------------------
	.section	.nv.info._Z15calculateForcesP8Particleif,"",@"SHT_CUDA_INFO"
	.sectionflags	@""
	.align	4


	//----- nvinfo : EIATTR_CUDA_API_VERSION
	.align		4
        /*0000*/ 	.byte	0x04, 0x37
        /*0002*/ 	.short	(.L_35 - .L_34)
.L_34:
        /*0004*/ 	.word	0x00000082


	//----- nvinfo : EIATTR_KPARAM_INFO
	.align		4
.L_35:
        /*0008*/ 	.byte	0x04, 0x17
        /*000a*/ 	.short	(.L_37 - .L_36)
.L_36:
        /*000c*/ 	.word	0x00000000
        /*0010*/ 	.short	0x0002
        /*0012*/ 	.short	0x000c
        /*0014*/ 	.byte	0x00, 0xf0, 0x11, 0x00


	//----- nvinfo : EIATTR_KPARAM_INFO
	.align		4
.L_37:
        /*0018*/ 	.byte	0x04, 0x17
        /*001a*/ 	.short	(.L_39 - .L_38)
.L_38:
        /*001c*/ 	.word	0x00000000
        /*0020*/ 	.short	0x0001
        /*0022*/ 	.short	0x0008
        /*0024*/ 	.byte	0x00, 0xf0, 0x11, 0x00


	//----- nvinfo : EIATTR_KPARAM_INFO
	.align		4
.L_39:
        /*0028*/ 	.byte	0x04, 0x17
        /*002a*/ 	.short	(.L_41 - .L_40)
.L_40:
        /*002c*/ 	.word	0x00000000
        /*0030*/ 	.short	0x0000
        /*0032*/ 	.short	0x0000
        /*0034*/ 	.byte	0x00, 0xf5, 0x21, 0x00


	//----- nvinfo : EIATTR_SPARSE_MMA_MASK
	.align		4
.L_41:
        /*0038*/ 	.byte	0x03, 0x50
        /*003a*/ 	.short	0x0000


	//----- nvinfo : EIATTR_MAXREG_COUNT
	.align		4
        /*003c*/ 	.byte	0x03, 0x1b
        /*003e*/ 	.short	0x00ff


	//----- nvinfo : EIATTR_MERCURY_ISA_VERSION
	.align		4
        /*0040*/ 	.byte	0x03, 0x5f
        /*0042*/ 	.short	0x0101


	//----- nvinfo : EIATTR_VRC_CTA_INIT_COUNT
	.align		4
        /*0044*/ 	.byte	0x02, 0x4a
	.zero		1
	.zero		1


	//----- nvinfo : EIATTR_EXIT_INSTR_OFFSETS
	.align		4
        /*0048*/ 	.byte	0x04, 0x1c
        /*004a*/ 	.short	(.L_43 - .L_42)


	//   ....[0]....
.L_42:
        /*004c*/ 	.word	0x00000070


	//   ....[1]....
        /*0050*/ 	.word	0x00002070


	//   ....[2]....
        /*0054*/ 	.word	0x00003a90


	//----- nvinfo : EIATTR_CRS_STACK_SIZE
	.align		4
.L_43:
        /*0058*/ 	.byte	0x04, 0x1e
        /*005a*/ 	.short	(.L_45 - .L_44)
.L_44:
        /*005c*/ 	.word	0x00000000


	//----- nvinfo : EIATTR_CBANK_PARAM_SIZE
	.align		4
.L_45:
        /*0060*/ 	.byte	0x03, 0x19
        /*0062*/ 	.short	0x0010


	//----- nvinfo : EIATTR_PARAM_CBANK
	.align		4
        /*0064*/ 	.byte	0x04, 0x0a
        /*0066*/ 	.short	(.L_47 - .L_46)
	.align		4
.L_46:
        /*0068*/ 	.word	index@(.nv.constant0._Z15calculateForcesP8Particleif)
        /*006c*/ 	.short	0x0380
        /*006e*/ 	.short	0x0010


	//----- nvinfo : EIATTR_SW_WAR
	.align		4
.L_47:
        /*0070*/ 	.byte	0x04, 0x36
        /*0072*/ 	.short	(.L_49 - .L_48)
.L_48:
        /*0074*/ 	.word	0x00000008
.L_49:


//--------------------- .nv.callgraph             --------------------------
	.section	.nv.callgraph,"",@"SHT_CUDA_CALLGRAPH"
	.align	4
	.sectionentsize	8
	.align		4
        /*0000*/ 	.word	0x00000000
	.align		4
        /*0004*/ 	.word	0xffffffff
	.align		4
        /*0008*/ 	.word	0x00000000
	.align		4
        /*000c*/ 	.word	0xfffffffe
	.align		4
        /*0010*/ 	.word	0x00000000
	.align		4
        /*0014*/ 	.word	0xfffffffd
	.align		4
        /*0018*/ 	.word	0x00000000
	.align		4
        /*001c*/ 	.word	0xfffffffc


//--------------------- .text._Z18integrateParticlesP8Particleif --------------------------
	.section	.text._Z18integrateParticlesP8Particleif,"ax",@progbits
	.align	128
        .global         _Z18integrateParticlesP8Particleif
        .type           _Z18integrateParticlesP8Particleif,@function
        .size           _Z18integrateParticlesP8Particleif,(.L_x_130 - _Z18integrateParticlesP8Particleif)
        .other          _Z18integrateParticlesP8Particleif,@"STO_CUDA_ENTRY STV_DEFAULT"
_Z18integrateParticlesP8Particleif:
.text._Z18integrateParticlesP8Particleif:
[----:B------:R-:W-:Y:S01]  /*0000*/  LDC R1, c[0x0][0x37c] ;  /* 0x0000df00ff017b82 */ /* 0x000fe20000000800 */
[----:B------:R-:W0:Y:S07]  /*0010*/  S2R R0, SR_TID.X ;  /* 0x0000000000007919 */ /* 0x000e2e0000002100 */
[----:B------:R-:W0:Y:S01]  /*0020*/  S2UR UR4, SR_CTAID.X ;  /* 0x00000000000479c3 */ /* 0x000e220000002500 */
[----:B------:R-:W1:Y:S07]  /*0030*/  LDCU UR5, c[0x0][0x388] ;  /* 0x00007100ff0577ac */ /* 0x000e6e0008000800 */
[----:B------:R-:W0:Y:S02]  /*0040*/  LDC R3, c[0x0][0x360] ;  /* 0x0000d800ff037b82 */ /* 0x000e240000000800 */
[----:B0-----:R-:W-:-:S05]  /*0050*/  IMAD R3, R3, UR4, R0 ;  /* 0x0000000403037c24 */ /* 0x001fca000f8e0200 */
[----:B-1----:R-:W-:-:S13]  /*0060*/  ISETP.GE.AND P0, PT, R3, UR5, PT ;  /* 0x0000000503007c0c */ /* 0x002fda000bf06270 */
[----:B------:R-:W-:Y:S05]  /*0070*/  @P0 EXIT ;  /* 0x000000000000094d */ /* 0x000fea0003800000 */
[----:B------:R-:W0:Y:S01]  /*0080*/  LDC.64 R4, c[0x0][0x380] ;  /* 0x0000e000ff047b82 */ /* 0x000e220000000a00 */
[----:B------:R-:W1:Y:S01]  /*0090*/  LDCU.64 UR4, c[0x0][0x358] ;  /* 0x00006b00ff0477ac */ /* 0x000e620008000a00 */
[----:B------:R-:W2:Y:S01]  /*00a0*/  LDCU UR6, c[0x0][0x38c] ;  /* 0x00007180ff0677ac */ /* 0x000ea20008000800 */
[----:B0-----:R-:W-:-:S05]  /*00b0*/  IMAD.WIDE R4, R3, 0x2c, R4 ;  /* 0x0000002c03047825 */ /* 0x001fca00078e0204 */
[----:B-1----:R-:W3:Y:S01]  /*00c0*/  LDG.E R6, desc[UR4][R4.64+0x24] ;  /* 0x0000240404067981 */ /* 0x002ee2000c1e1900 */
[----:B--2---:R-:W-:Y:S01]  /*00d0*/  IMAD.U32 R7, RZ, RZ, UR6 ;  /* 0x00000006ff077e24 */ /* 0x004fe2000f8e00ff */
[----:B------:R-:W-:Y:S01]  /*00e0*/  BSSY.RECONVERGENT B0, `(.L_x_0) ;  /* 0x000000b000007945 */ /* 0x000fe20003800200 */
[----:B---3--:R-:W0:Y:S08]  /*00f0*/  MUFU.RCP R3, R6 ;  /* 0x0000000600037308 */ /* 0x008e300000001000 */
[----:B------:R-:W1:Y:S01]  /*0100*/  FCHK P0, R7, R6 ;  /* 0x0000000607007302 */ /* 0x000e620000000000 */
[----:B0-----:R-:W-:-:S04]  /*0110*/  FFMA R0, -R6, R3, 1 ;  /* 0x3f80000006007423 */ /* 0x001fc80000000103 */
[----:B------:R-:W-:-:S04]  /*0120*/  FFMA R0, R3, R0, R3 ;  /* 0x0000000003007223 */ /* 0x000fc80000000003 */
[----:B------:R-:W-:-:S04]  /*0130*/  FFMA R3, R0, UR6, RZ ;  /* 0x0000000600037c23 */ /* 0x000fc800080000ff */
[----:B------:R-:W-:-:S04]  /*0140*/  FFMA R2, -R6, R3, UR6 ;  /* 0x0000000606027e23 */ /* 0x000fc80008000103 */
[----:B------:R-:W-:Y:S01]  /*0150*/  FFMA R0, R0, R2, R3 ;  /* 0x0000000200007223 */ /* 0x000fe20000000003 */
[----:B-1----:R-:W-:Y:S06]  /*0160*/  @!P0 BRA `(.L_x_1) ;  /* 0x0000000000088947 */ /* 0x002fec0003800000 */
[----:B------:R-:W-:-:S07]  /*0170*/  MOV R2, 0x190 ;  /* 0x0000019000027802 */ /* 0x000fce0000000f00 */
[----:B------:R-:W-:Y:S05]  /*0180*/  CALL.REL.NOINC `($__internal_0_$__cuda_sm3x_div_rn_noftz_f32_slowpath) ;  /* 0x0000000000607944 */ /* 0x000fea0003c00000 */
.L_x_1:
[----:B------:R-:W-:Y:S05]  /*0190*/  BSYNC.RECONVERGENT B0 ;  /* 0x0000000000007941 */ /* 0x000fea0003800200 */
.L_x_0:
[----:B------:R-:W2:Y:S01]  /*01a0*/  LDG.E R3, desc[UR4][R4.64+0x18] ;  /* 0x0000180404037981 */ /* 0x000ea2000c1e1900 */
[----:B------:R-:W0:Y:S03]  /*01b0*/  LDCU UR6, c[0x0][0x38c] ;  /* 0x00007180ff0677ac */ /* 0x000e260008000800 */
[----:B------:R-:W2:Y:S04]  /*01c0*/  LDG.E R2, desc[UR4][R4.64+0xc] ;  /* 0x00000c0404027981 */ /* 0x000ea8000c1e1900 */
[----:B------:R-:W3:Y:S04]  /*01d0*/  LDG.E R7, desc[UR4][R4.64+0x1c] ;  /* 0x00001c0404077981 */ /* 0x000ee8000c1e1900 */
[----:B------:R-:W3:Y:S04]  /*01e0*/  LDG.E R6, desc[UR4][R4.64+0x10] ;  /* 0x0000100404067981 */ /* 0x000ee8000c1e1900 */
[----:B------:R-:W4:Y:S04]  /*01f0*/  LDG.E R9, desc[UR4][R4.64+0x20] ;  /* 0x0000200404097981 */ /* 0x000f28000c1e1900 */
[----:B------:R-:W4:Y:S04]  /*0200*/  LDG.E R8, desc[UR4][R4.64+0x14] ;  /* 0x0000140404087981 */ /* 0x000f28000c1e1900 */
[----:B------:R-:W0:Y:S04]  /*0210*/  LDG.E R10, desc[UR4][R4.64] ;  /* 0x00000004040a7981 */ /* 0x000e28000c1e1900 */
[----:B------:R-:W5:Y:S04]  /*0220*/  LDG.E R12, desc[UR4][R4.64+0x4] ;  /* 0x00000404040c7981 */ /* 0x000f68000c1e1900 */
[----:B------:R-:W5:Y:S01]  /*0230*/  LDG.E R14, desc[UR4][R4.64+0x8] ;  /* 0x00000804040e7981 */ /* 0x000f62000c1e1900 */
[----:B--2---:R-:W-:-:S05]  /*0240*/  FFMA R3, R3, R0, R2 ;  /* 0x0000000003037223 */ /* 0x004fca0000000002 */
[----:B------:R-:W-:Y:S01]  /*0250*/  STG.E desc[UR4][R4.64+0xc], R3 ;  /* 0x00000c0304007986 */ /* 0x000fe2000c101904 */
[----:B---3--:R-:W-:-:S05]  /*0260*/  FFMA R7, R7, R0, R6 ;  /* 0x0000000007077223 */ /* 0x008fca0000000006 */
[----:B------:R-:W-:Y:S01]  /*0270*/  STG.E desc[UR4][R4.64+0x10], R7 ;  /* 0x0000100704007986 */ /* 0x000fe2000c101904 */
[----:B----4-:R-:W-:Y:S01]  /*0280*/  FFMA R9, R9, R0, R8 ;  /* 0x0000000009097223 */ /* 0x010fe20000000008 */
[----:B0-----:R-:W-:-:S04]  /*0290*/  FFMA R11, R3, UR6, R10 ;  /* 0x00000006030b7c23 */ /* 0x001fc8000800000a */
[----:B------:R-:W-:Y:S01]  /*02a0*/  STG.E desc[UR4][R4.64+0x14], R9 ;  /* 0x0000140904007986 */ /* 0x000fe2000c101904 */
[----:B-----5:R-:W-:-:S03]  /*02b0*/  FFMA R13, R7, UR6, R12 ;  /* 0x00000006070d7c23 */ /* 0x020fc6000800000c */
[----:B------:R-:W-:Y:S01]  /*02c0*/  STG.E desc[UR4][R4.64], R11 ;  /* 0x0000000b04007986 */ /* 0x000fe2000c101904 */
[----:B------:R-:W-:-:S03]  /*02d0*/  FFMA R15, R9, UR6, R14 ;  /* 0x00000006090f7c23 */ /* 0x000fc6000800000e */
[----:B------:R-:W-:Y:S04]  /*02e0*/  STG.E desc[UR4][R4.64+0x4], R13 ;  /* 0x0000040d04007986 */ /* 0x000fe8000c101904 */
[----:B------:R-:W-:Y:S01]  /*02f0*/  STG.E desc[UR4][R4.64+0x8], R15 ;  /* 0x0000080f04007986 */ /* 0x000fe2000c101904 */
[----:B------:R-:W-:Y:S05]  /*0300*/  EXIT ;  /* 0x000000000000794d */ /* 0x000fea0003800000 */
        .weak           $__internal_0_$__cuda_sm3x_div_rn_noftz_f32_slowpath
        .type           $__internal_0_$__cuda_sm3x_div_rn_noftz_f32_slowpath,@function
        .size           $__internal_0_$__cuda_sm3x_div_rn_noftz_f32_slowpath,(.L_x_130 - $__internal_0_$__cuda_sm3x_div_rn_noftz_f32_slowpath)
$__internal_0_$__cuda_sm3x_div_rn_noftz_f32_slowpath:
[----:B------:R-:W0:Y:S01]  /*0310*/  LDC R3, c[0x0][0x38c] ;  /* 0x0000e300ff037b82 */ /* 0x000e220000000800 */
[----:B------:R-:W-:Y:S01]  /*0320*/  SHF.R.U32.HI R0, RZ, 0x17, R6 ;  /* 0x00000017ff007819 */ /* 0x000fe20000011606 */
[----:B------:R-:W1:Y:S01]  /*0330*/  LDCU UR6, c[0x0][0x38c] ;  /* 0x00007180ff0677ac */ /* 0x000e620008000800 */
[----:B------:R-:W-:Y:S02]  /*0340*/  BSSY.RECONVERGENT B1, `(.L_x_2) ;  /* 0x0000064000017945 */ /* 0x000fe40003800200 */
[----:B------:R-:W-:-:S05]  /*0350*/  LOP3.LUT R8, R0, 0xff, RZ, 0xc0, !PT ;  /* 0x000000ff00087812 */ /* 0x000fca00078ec0ff */
[----:B------:R-:W-:-:S05]  /*0360*/  VIADD R12, R8, 0xffffffff ;  /* 0xffffffff080c7836 */ /* 0x000fca0000000000 */
[----:B------:R-:W-:Y:S01]  /*0370*/  ISETP.GT.U32.AND P0, PT, R12, 0xfd, PT ;  /* 0x000000fd0c00780c */ /* 0x000fe20003f04070 */
[----:B-1----:R-:W-:Y:S01]  /*0380*/  IMAD.U32 R9, RZ, RZ, UR6 ;  /* 0x00000006ff097e24 */ /* 0x002fe2000f8e00ff */
[----:B0-----:R-:W-:-:S04]  /*0390*/  SHF.R.U32.HI R0, RZ, 0x17, R3 ;  /* 0x00000017ff007819 */ /* 0x001fc80000011603 */
[----:B------:R-:W-:-:S05]  /*03a0*/  LOP3.LUT R7, R0, 0xff, RZ, 0xc0, !PT ;  /* 0x000000ff00077812 */ /* 0x000fca00078ec0ff */
[----:B------:R-:W-:-:S05]  /*03b0*/  VIADD R11, R7, 0xffffffff ;  /* 0xffffffff070b7836 */ /* 0x000fca0000000000 */
[----:B------:R-:W-:-:S13]  /*03c0*/  ISETP.GT.U32.OR P0, PT, R11, 0xfd, P0 ;  /* 0x000000fd0b00780c */ /* 0x000fda0000704470 */
[----:B------:R-:W-:Y:S01]  /*03d0*/  @!P0 IMAD.MOV.U32 R10, RZ, RZ, RZ ;  /* 0x000000ffff0a8224 */ /* 0x000fe200078e00ff */
[----:B------:R-:W-:Y:S06]  /*03e0*/  @!P0 BRA `(.L_x_3) ;  /* 0x0000000000608947 */ /* 0x000fec0003800000 */
[----:B------:R-:W-:Y:S01]  /*03f0*/  FSETP.GTU.FTZ.AND P0, PT, |R3|, +INF , PT ;  /* 0x7f8000000300780b */ /* 0x000fe20003f1c200 */
[----:B------:R-:W-:Y:S01]  /*0400*/  IMAD.MOV.U32 R0, RZ, RZ, R6 ;  /* 0x000000ffff007224 */ /* 0x000fe200078e0006 */
[----:B------:R-:W-:-:S04]  /*0410*/  FSETP.GTU.FTZ.AND P1, PT, |R6|, +INF , PT ;  /* 0x7f8000000600780b */ /* 0x000fc80003f3c200 */
[----:B------:R-:W-:-:S13]  /*0420*/  PLOP3.LUT P0, PT, P0, P1, PT, 0xf8, 0x8f ;  /* 0x00000000008f781c */ /* 0x000fda0000703f70 */
[----:B------:R-:W-:Y:S05]  /*0430*/  @P0 BRA `(.L_x_4) ;  /* 0x00000004004c0947 */ /* 0x000fea0003800000 */
[----:B------:R-:W-:-:S13]  /*0440*/  LOP3.LUT P0, RZ, R6, 0x7fffffff, R9, 0xc8, !PT ;  /* 0x7fffffff06ff7812 */ /* 0x000fda000780c809 */
[----:B------:R-:W-:Y:S05]  /*0450*/  @!P0 BRA `(.L_x_5) ;  /* 0x00000004003c8947 */ /* 0x000fea0003800000 */
[C---:B------:R-:W-:Y:S02]  /*0460*/  FSETP.NEU.FTZ.AND P2, PT, |R3|.reuse, +INF , PT ;  /* 0x7f8000000300780b */ /* 0x040fe40003f5d200 */
[----:B------:R-:W-:Y:S02]  /*0470*/  FSETP.NEU.FTZ.AND P1, PT, |R0|, +INF , PT ;  /* 0x7f8000000000780b */ /* 0x000fe40003f3d200 */
[----:B------:R-:W-:-:S11]  /*0480*/  FSETP.NEU.FTZ.AND P0, PT, |R3|, +INF , PT ;  /* 0x7f8000000300780b */ /* 0x000fd60003f1d200 */
[----:B------:R-:W-:Y:S05]  /*0490*/  @!P1 BRA !P2, `(.L_x_5) ;  /* 0x00000004002c9947 */ /* 0x000fea0005000000 */
[----:B------:R-:W-:-:S04]  /*04a0*/  LOP3.LUT P2, RZ, R9, 0x7fffffff, RZ, 0xc0, !PT ;  /* 0x7fffffff09ff7812 */ /* 0x000fc8000784c0ff */
[----:B------:R-:W-:-:S13]  /*04b0*/  PLOP3.LUT P1, PT, P1, P2, PT, 0x2f, 0xf2 ;  /* 0x0000000000f2781c */ /* 0x000fda0000f24577 */
[----:B------:R-:W-:Y:S05]  /*04c0*/  @P1 BRA `(.L_x_6) ;  /* 0x0000000400181947 */ /* 0x000fea0003800000 */
[----:B------:R-:W-:-:S04]  /*04d0*/  LOP3.LUT P1, RZ, R6, 0x7fffffff, RZ, 0xc0, !PT ;  /* 0x7fffffff06ff7812 */ /* 0x000fc8000782c0ff */
[----:B------:R-:W-:-:S13]  /*04e0*/  PLOP3.LUT P0, PT, P0, P1, PT, 0x2f, 0xf2 ;  /* 0x0000000000f2781c */ /* 0x000fda0000702577 */
[----:B------:R-:W-:Y:S05]  /*04f0*/  @P0 BRA `(.L_x_7) ;  /* 0x0000000400000947 */ /* 0x000fea0003800000 */
[----:B------:R-:W-:Y:S02]  /*0500*/  ISETP.GE.AND P0, PT, R11, RZ, PT ;  /* 0x000000ff0b00720c */ /* 0x000fe40003f06270 */
[----:B------:R-:W-:-:S11]  /*0510*/  ISETP.GE.AND P1, PT, R12, RZ, PT ;  /* 0x000000ff0c00720c */ /* 0x000fd60003f26270 */
[----:B------:R-:W-:Y:S02]  /*0520*/  @P0 IMAD.MOV.U32 R10, RZ, RZ, RZ ;  /* 0x000000ffff0a0224 */ /* 0x000fe400078e00ff */
[----:B------:R-:W-:Y:S01]  /*0530*/  @!P0 FFMA R9, R3, 1.84467440737095516160e+19, RZ ;  /* 0x5f80000003098823 */ /* 0x000fe200000000ff */
[----:B------:R-:W-:Y:S02]  /*0540*/  @!P0 IMAD.MOV.U32 R10, RZ, RZ, -0x40 ;  /* 0xffffffc0ff0a8424 */ /* 0x000fe400078e00ff */
[----:B------:R-:W-:Y:S02]  /*0550*/  @!P1 FFMA R6, R0, 1.84467440737095516160e+19, RZ ;  /* 0x5f80000000069823 */ /* 0x000fe400000000ff */
[----:B------:R-:W-:-:S07]  /*0560*/  @!P1 VIADD R10, R10, 0x40 ;  /* 0x000000400a0a9836 */ /* 0x000fce0000000000 */
.L_x_3:
[----:B------:R-:W-:Y:S01]  /*0570*/  LEA R3, R8, 0xc0800000, 0x17 ;  /* 0xc080000008037811 */ /* 0x000fe200078eb8ff */
[----:B------:R-:W-:Y:S01]  /*0580*/  VIADD R7, R7, 0xffffff81 ;  /* 0xffffff8107077836 */ /* 0x000fe20000000000 */
[----:B------:R-:W-:Y:S03]  /*0590*/  BSSY.RECONVERGENT B2, `(.L_x_8) ;  /* 0x0000035000027945 */ /* 0x000fe60003800200 */
[----:B------:R-:W-:Y:S02]  /*05a0*/  IMAD.IADD R3, R6, 0x1, -R3 ;  /* 0x0000000106037824 */ /* 0x000fe400078e0a03 */
[C---:B------:R-:W-:Y:S01]  /*05b0*/  IMAD R0, R7.reuse, -0x800000, R9 ;  /* 0xff80000007007824 */ /* 0x040fe200078e0209 */
[----:B------:R-:W-:Y:S01]  /*05c0*/  IADD3 R7, PT, PT, R7, 0x7f, -R8 ;  /* 0x0000007f07077810 */ /* 0x000fe20007ffe808 */
[----:B------:R-:W0:Y:S01]  /*05d0*/  MUFU.RCP R6, R3 ;  /* 0x0000000300067308 */ /* 0x000e220000001000 */
[----:B------:R-:W-:-:S03]  /*05e0*/  FADD.FTZ R11, -R3, -RZ ;  /* 0x800000ff030b7221 */ /* 0x000fc60000010100 */
[----:B------:R-:W-:Y:S02]  /*05f0*/  IMAD.IADD R7, R7, 0x1, R10 ;  /* 0x0000000107077824 */ /* 0x000fe400078e020a */
[----:B0-----:R-:W-:-:S04]  /*0600*/  FFMA R13, R6, R11, 1 ;  /* 0x3f800000060d7423 */ /* 0x001fc8000000000b */
[----:B------:R-:W-:-:S04]  /*0610*/  FFMA R13, R6, R13, R6 ;  /* 0x0000000d060d7223 */ /* 0x000fc80000000006 */
[----:B------:R-:W-:-:S04]  /*0620*/  FFMA R6, R0, R13, RZ ;  /* 0x0000000d00067223 */ /* 0x000fc800000000ff */
[----:B------:R-:W-:-:S04]  /*0630*/  FFMA R9, R11, R6, R0 ;  /* 0x000000060b097223 */ /* 0x000fc80000000000 */
[----:B------:R-:W-:-:S04]  /*0640*/  FFMA R6, R13, R9, R6 ;  /* 0x000000090d067223 */ /* 0x000fc80000000006 */
[----:B------:R-:W-:-:S04]  /*0650*/  FFMA R11, R11, R6, R0 ;  /* 0x000000060b0b7223 */ /* 0x000fc80000000000 */
[----:B------:R-:W-:-:S05]  /*0660*/  FFMA R0, R13, R11, R6 ;  /* 0x0000000b0d007223 */ /* 0x000fca0000000006 */
[----:B------:R-:W-:-:S04]  /*0670*/  SHF.R.U32.HI R3, RZ, 0x17, R0 ;  /* 0x00000017ff037819 */ /* 0x000fc80000011600 */
[----:B------:R-:W-:-:S05]  /*0680*/  LOP3.LUT R3, R3, 0xff, RZ, 0xc0, !PT ;  /* 0x000000ff03037812 */ /* 0x000fca00078ec0ff */
[----:B------:R-:W-:-:S04]  /*0690*/  IMAD.IADD R9, R3, 0x1, R7 ;  /* 0x0000000103097824 */ /* 0x000fc800078e0207 */
[----:B------:R-:W-:-:S05]  /*06a0*/  VIADD R3, R9, 0xffffffff ;  /* 0xffffffff09037836 */ /* 0x000fca0000000000 */
[----:B------:R-:W-:-:S13]  /*06b0*/  ISETP.GE.U32.AND P0, PT, R3, 0xfe, PT ;  /* 0x000000fe0300780c */ /* 0x000fda0003f06070 */
[----:B------:R-:W-:Y:S05]  /*06c0*/  @!P0 BRA `(.L_x_9) ;  /* 0x0000000000808947 */ /* 0x000fea0003800000 */
[----:B------:R-:W-:-:S13]  /*06d0*/  ISETP.GT.AND P0, PT, R9, 0xfe, PT ;  /* 0x000000fe0900780c */ /* 0x000fda0003f04270 */
[----:B------:R-:W-:Y:S05]  /*06e0*/  @P0 BRA `(.L_x_10) ;  /* 0x00000000006c0947 */ /* 0x000fea0003800000 */
[----:B------:R-:W-:-:S13]  /*06f0*/  ISETP.GE.AND P0, PT, R9, 0x1, PT ;  /* 0x000000010900780c */ /* 0x000fda0003f06270 */
[----:B------:R-:W-:Y:S05]  /*0700*/  @P0 BRA `(.L_x_11) ;  /* 0x0000000000740947 */ /* 0x000fea0003800000 */
[----:B------:R-:W-:Y:S02]  /*0710*/  ISETP.GE.AND P0, PT, R9, -0x18, PT ;  /* 0xffffffe80900780c */ /* 0x000fe40003f06270 */
[----:B------:R-:W-:-:S11]  /*0720*/  LOP3.LUT R0, R0, 0x80000000, RZ, 0xc0, !PT ;  /* 0x8000000000007812 */ /* 0x000fd600078ec0ff */
[----:B------:R-:W-:Y:S05]  /*0730*/  @!P0 BRA `(.L_x_11) ;  /* 0x0000000000688947 */ /* 0x000fea0003800000 */
[-CC-:B------:R-:W-:Y:S01]  /*0740*/  FFMA.RZ R3, R13, R11.reuse, R6.reuse ;  /* 0x0000000b0d037223 */ /* 0x180fe2000000c006 */
[C---:B------:R-:W-:Y:S01]  /*0750*/  VIADD R8, R9.reuse, 0x20 ;  /* 0x0000002009087836 */ /* 0x040fe20000000000 */
[C---:B------:R-:W-:Y:S02]  /*0760*/  ISETP.NE.AND P2, PT, R9.reuse, RZ, PT ;  /* 0x000000ff0900720c */ /* 0x040fe40003f45270 */
[----:B------:R-:W-:Y:S01]  /*0770*/  ISETP.NE.AND P1, PT, R9, RZ, PT ;  /* 0x000000ff0900720c */ /* 0x000fe20003f25270 */
[----:B------:R-:W-:Y:S01]  /*0780*/  IMAD.MOV R9, RZ, RZ, -R9 ;  /* 0x000000ffff097224 */ /* 0x000fe200078e0a09 */
[----:B------:R-:W-:Y:S01]  /*0790*/  LOP3.LUT R7, R3, 0x7fffff, RZ, 0xc0, !PT ;  /* 0x007fffff03077812 */ /* 0x000fe200078ec0ff */
[CCC-:B------:R-:W-:Y:S01]  /*07a0*/  FFMA.RP R3, R13.reuse, R11.reuse, R6.reuse ;  /* 0x0000000b0d037223 */ /* 0x1c0fe20000008006 */
[----:B------:R-:W-:Y:S02]  /*07b0*/  FFMA.RM R6, R13, R11, R6 ;  /* 0x0000000b0d067223 */ /* 0x000fe40000004006 */
[----:B------:R-:W-:-:S03]  /*07c0*/  LOP3.LUT R7, R7, 0x800000, RZ, 0xfc, !PT ;  /* 0x0080000007077812 */ /* 0x000fc600078efcff */
[----:B------:R-:W-:Y:S02]  /*07d0*/  FSETP.NEU.FTZ.AND P0, PT, R3, R6, PT ;  /* 0x000000060300720b */ /* 0x000fe40003f1d000 */
[----:B------:R-:W-:Y:S02]  /*07e0*/  SHF.L.U32 R8, R7, R8, RZ ;  /* 0x0000000807087219 */ /* 0x000fe400000006ff */
[----:B------:R-:W-:Y:S02]  /*07f0*/  SEL R6, R9, RZ, P2 ;  /* 0x000000ff09067207 */ /* 0x000fe40001000000 */
[----:B------:R-:W-:Y:S02]  /*0800*/  ISETP.NE.AND P1, PT, R8, RZ, P1 ;  /* 0x000000ff0800720c */ /* 0x000fe40000f25270 */
[----:B------:R-:W-:Y:S02]  /*0810*/  SHF.R.U32.HI R6, RZ, R6, R7 ;  /* 0x00000006ff067219 */ /* 0x000fe40000011607 */
[----:B------:R-:W-:-:S02]  /*0820*/  PLOP3.LUT P0, PT, P0, P1, PT, 0xf8, 0x8f ;  /* 0x00000000008f781c */ /* 0x000fc40000703f70 */
[----:B------:R-:W-:Y:S02]  /*0830*/  SHF.R.U32.HI R8, RZ, 0x1, R6 ;  /* 0x00000001ff087819 */ /* 0x000fe40000011606 */
[----:B------:R-:W-:-:S04]  /*0840*/  SEL R3, RZ, 0x1, !P0 ;  /* 0x00000001ff037807 */ /* 0x000fc80004000000 */
[----:B------:R-:W-:-:S04]  /*0850*/  LOP3.LUT R3, R3, 0x1, R8, 0xf8, !PT ;  /* 0x0000000103037812 */ /* 0x000fc800078ef808 */
[----:B------:R-:W-:-:S05]  /*0860*/  LOP3.LUT R3, R3, R6, RZ, 0xc0, !PT ;  /* 0x0000000603037212 */ /* 0x000fca00078ec0ff */
[----:B------:R-:W-:-:S05]  /*0870*/  IMAD.IADD R3, R8, 0x1, R3 ;  /* 0x0000000108037824 */ /* 0x000fca00078e0203 */
[----:B------:R-:W-:Y:S01]  /*0880*/  LOP3.LUT R0, R3, R0, RZ, 0xfc, !PT ;  /* 0x0000000003007212 */ /* 0x000fe200078efcff */
[----:B------:R-:W-:Y:S06]  /*0890*/  BRA `(.L_x_11) ;  /* 0x0000000000107947 */ /* 0x000fec0003800000 */
.L_x_10:
[----:B------:R-:W-:-:S04]  /*08a0*/  LOP3.LUT R0, R0, 0x80000000, RZ, 0xc0, !PT ;  /* 0x8000000000007812 */ /* 0x000fc800078ec0ff */
[----:B------:R-:W-:Y:S01]  /*08b0*/  LOP3.LUT R0, R0, 0x7f800000, RZ, 0xfc, !PT ;  /* 0x7f80000000007812 */ /* 0x000fe200078efcff */
[----:B------:R-:W-:Y:S06]  /*08c0*/  BRA `(.L_x_11) ;  /* 0x0000000000047947 */ /* 0x000fec0003800000 */
.L_x_9:
[----:B------:R-:W-:-:S07]  /*08d0*/  IMAD R0, R7, 0x800000, R0 ;  /* 0x0080000007007824 */ /* 0x000fce00078e0200 */
.L_x_11:
[----:B------:R-:W-:Y:S05]  /*08e0*/  BSYNC.RECONVERGENT B2 ;  /* 0x0000000000027941 */ /* 0x000fea0003800200 */
.L_x_8:
[----:B------:R-:W-:Y:S05]  /*08f0*/  BRA `(.L_x_12) ;  /* 0x0000000000207947 */ /* 0x000fea0003800000 */
.L_x_7:
[----:B------:R-:W-:-:S04]  /*0900*/  LOP3.LUT R0, R6, 0x80000000, R9, 0x48, !PT ;  /* 0x8000000006007812 */ /* 0x000fc800078e4809 */
[----:B------:R-:W-:Y:S01]  /*0910*/  LOP3.LUT R0, R0, 0x7f800000, RZ, 0xfc, !PT ;  /* 0x7f80000000007812 */ /* 0x000fe200078efcff */
[----:B------:R-:W-:Y:S06]  /*0920*/  BRA `(.L_x_12) ;  /* 0x0000000000147947 */ /* 0x000fec0003800000 */
.L_x_6:
[----:B------:R-:W-:Y:S01]  /*0930*/  LOP3.LUT R0, R6, 0x80000000, R9, 0x48, !PT ;  /* 0x8000000006007812 */ /* 0x000fe200078e4809 */
[----:B------:R-:W-:Y:S06]  /*0940*/  BRA `(.L_x_12) ;  /* 0x00000000000c7947 */ /* 0x000fec0003800000 */
.L_x_5:
[----:B------:R-:W0:Y:S01]  /*0950*/  MUFU.RSQ R0, -QNAN ;  /* 0xffc0000000007908 */ /* 0x000e220000001400 */
[----:B------:R-:W-:Y:S05]  /*0960*/  BRA `(.L_x_12) ;  /* 0x0000000000047947 */ /* 0x000fea0003800000 */
.L_x_4:
[----:B------:R-:W-:-:S07]  /*0970*/  FADD.FTZ R0, R0, R3 ;  /* 0x0000000300007221 */ /* 0x000fce0000010000 */
.L_x_12:
[----:B------:R-:W-:Y:S05]  /*0980*/  BSYNC.RECONVERGENT B1 ;  /* 0x0000000000017941 */ /* 0x000fea0003800200 */
.L_x_2:
[----:B------:R-:W-:-:S04]  /*0990*/  IMAD.MOV.U32 R3, RZ, RZ, 0x0 ;  /* 0x00000000ff037424 */ /* 0x000fc800078e00ff */
[----:B0-----:R-:W-:Y:S05]  /*09a0*/  RET.REL.NODEC R2 `(_Z18integrateParticlesP8Particleif) ;  /* 0xfffffff402947950 */ /* 0x001fea0003c3ffff */
.L_x_13:
[----:B------:R-:W-:-:S00]  /*09b0*/  BRA `(.L_x_13) ;  /* 0xfffffffc00fc7947 */ /* 0x000fc0000383ffff */
[----:B------:R-:W-:-:S00]  /*09c0*/  NOP ;  /* 0x0000000000007918 */ /* 0x000fc00000000000 */
        /* <DEDUP_REMOVED lines=11> */
.L_x_130:


//--------------------- .text._Z15calculateForcesP8Particleif --------------------------
	.section	.text._Z15calculateForcesP8Particleif,"ax",@progbits
	.align	128
        .global         _Z15calculateForcesP8Particleif
        .type           _Z15calculateForcesP8Particleif,@function
        .size           _Z15calculateForcesP8Particleif,(.L_x_132 - _Z15calculateForcesP8Particleif)
        .other          _Z15calculateForcesP8Particleif,@"STO_CUDA_ENTRY STV_DEFAULT"
_Z15calculateForcesP8Particleif:
.text._Z15calculateForcesP8Particleif:
        /* <DEDUP_REMOVED lines=10> */
[C---:B------:R-:W-:Y:S01]  /*00a0*/  ISETP.GE.AND P0, PT, R19.reuse, 0x1, PT ;  /* 0x000000011300780c */ /* 0x040fe20003f06270 */
[----:B------:R-:W-:Y:S01]  /*00b0*/  BSSY.RECONVERGENT B0, `(.L_x_14) ;  /* 0x00001b1000007945 */ /* 0x000fe20003800200 */
[----:B------:R-:W-:Y:S01]  /*00c0*/  HFMA2 R3, -RZ, RZ, 0, 0 ;  /* 0x00000000ff037431 */ /* 0x000fe200000001ff */
[----:B------:R-:W-:Y:S01]  /*00d0*/  MOV R18, RZ ;  /* 0x000000ff00127202 */ /* 0x000fe20000000f00 */
[----:B------:R-:W-:Y:S01]  /*00e0*/  HFMA2 R13, -RZ, RZ, 0, 0 ;  /* 0x00000000ff0d7431 */ /* 0x000fe200000001ff */
[----:B------:R-:W-:Y:S01]  /*00f0*/  MOV R23, RZ ;  /* 0x000000ff00177202 */ /* 0x000fe20000000f00 */
[----:B0-----:R-:W-:-:S05]  /*0100*/  IMAD.WIDE R16, R19, 0x2c, R16 ;  /* 0x0000002c13107825 */ /* 0x001fca00078e0210 */
[----:B-1----:R0:W-:Y:S04]  /*0110*/  STG.E desc[UR6][R16.64+0x18], RZ ;  /* 0x000018ff10007986 */ /* 0x0021e8000c101906 */
[----:B------:R0:W-:Y:S04]  /*0120*/  STG.E desc[UR6][R16.64+0x1c], RZ ;  /* 0x00001cff10007986 */ /* 0x0001e8000c101906 */
[----:B------:R0:W-:Y:S01]  /*0130*/  STG.E desc[UR6][R16.64+0x20], RZ ;  /* 0x000020ff10007986 */ /* 0x0001e2000c101906 */
[----:B------:R-:W-:Y:S05]  /*0140*/  @!P0 BRA `(.L_x_15) ;  /* 0x00000018009c8947 */ /* 0x000fea0003800000 */
[----:B------:R-:W-:Y:S01]  /*0150*/  VIMNMX R3, PT, PT, R19, UR8, PT ;  /* 0x0000000813037c48 */ /* 0x000fe2000bfe0100 */
[----:B------:R-:W-:Y:S01]  /*0160*/  BSSY.RECONVERGENT B2, `(.L_x_16) ;  /* 0x00000ec000027945 */ /* 0x000fe20003800200 */
[----:B------:R-:W-:Y:S02]  /*0170*/  MOV R14, RZ ;  /* 0x000000ff000e7202 */ /* 0x000fe40000000f00 */
[C---:B------:R-:W-:Y:S02]  /*0180*/  ISETP.GE.AND P0, PT, R3.reuse, 0x4, PT ;  /* 0x000000040300780c */ /* 0x040fe40003f06270 */
[----:B------:R-:W-:Y:S02]  /*0190*/  VIMNMX R3, PT, PT, R3, 0x1, !PT ;  /* 0x0000000103037848 */ /* 0x000fe40007fe0100 */
[----:B------:R-:W-:Y:S02]  /*01a0*/  MOV R18, RZ ;  /* 0x000000ff00127202 */ /* 0x000fe40000000f00 */
[----:B------:R-:W-:-:S07]  /*01b0*/  LOP3.LUT R15, R3, 0x3, RZ, 0xc0, !PT ;  /* 0x00000003030f7812 */ /* 0x000fce00078ec0ff */
[----:B------:R-:W-:Y:S05]  /*01c0*/  @!P0 BRA `(.L_x_17) ;  /* 0x0000000c00948947 */ /* 0x000fea0003800000 */
[----:B------:R-:W2:Y:S01]  /*01d0*/  LDG.E R8, desc[UR6][R16.64+0x28] ;  /* 0x0000280610087981 */ /* 0x000ea2000c1e1900 */
[----:B------:R-:W1:Y:S03]  /*01e0*/  LDCU.64 UR4, c[0x0][0x380] ;  /* 0x00007000ff0477ac */ /* 0x000e660008000a00 */
[----:B------:R3:W5:Y:S04]  /*01f0*/  LDG.E R12, desc[UR6][R16.64] ;  /* 0x00000006100c7981 */ /* 0x000768000c1e1900 */
[----:B------:R3:W5:Y:S04]  /*0200*/  LDG.E R11, desc[UR6][R16.64+0x4] ;  /* 0x00000406100b7981 */ /* 0x000768000c1e1900 */
[----:B------:R3:W5:Y:S04]  /*0210*/  LDG.E R10, desc[UR6][R16.64+0x8] ;  /* 0x00000806100a7981 */ /* 0x000768000c1e1900 */
[----:B------:R3:W5:Y:S01]  /*0220*/  LDG.E R9, desc[UR6][R16.64+0x24] ;  /* 0x0000240610097981 */ /* 0x000762000c1e1900 */
[----:B------:R-:W-:Y:S01]  /*0230*/  LOP3.LUT R14, R3, 0x7ffffffc, RZ, 0xc0, !PT ;  /* 0x7ffffffc030e7812 */ /* 0x000fe200078ec0ff */
[----:B------:R-:W-:Y:S01]  /*0240*/  HFMA2 R18, -RZ, RZ, 0, 0 ;  /* 0x00000000ff127431 */ /* 0x000fe200000001ff */
[----:B-1----:R-:W-:Y:S01]  /*0250*/  UIADD3 UR4, UP0, UPT, UR4, 0x58, URZ ;  /* 0x0000005804047890 */ /* 0x002fe2000ff1e0ff */
[----:B------:R-:W-:Y:S01]  /*0260*/  HFMA2 R23, -RZ, RZ, 0, 0 ;  /* 0x00000000ff177431 */ /* 0x000fe200000001ff */
[----:B------:R-:W-:-:S02]  /*0270*/  MOV R13, RZ ;  /* 0x000000ff000d7202 */ /* 0x000fc40000000f00 */
[----:B------:R-:W-:Y:S01]  /*0280*/  UIADD3.X UR5, UPT, UPT, URZ, UR5, URZ, UP0, !UPT ;  /* 0x00000005ff057290 */ /* 0x000fe200087fe4ff */
[----:B------:R-:W-:Y:S02]  /*0290*/  IADD3 R7, PT, PT, -R14, RZ, RZ ;  /* 0x000000ff0e077210 */ /* 0x000fe40007ffe1ff */
[----:B------:R-:W-:-:S03]  /*02a0*/  MOV R0, UR4 ;  /* 0x0000000400007c02 */ /* 0x000fc60008000f00 */
[----:B------:R-:W-:Y:S01]  /*02b0*/  MOV R21, UR5 ;  /* 0x0000000500157c02 */ /* 0x000fe20008000f00 */
[----:B--23--:R-:W-:-:S07]  /*02c0*/  FMUL R8, R8, 8.99000012800000000000e+09 ;  /* 0x5005f62108087820 */ /* 0x00cfce0000400000 */
.L_x_42:
[----:B------:R-:W-:-:S05]  /*02d0*/  MOV R20, R0 ;  /* 0x0000000000147202 */ /* 0x000fca0000000f00 */
[----:B------:R-:W2:Y:S04]  /*02e0*/  LDG.E R0, desc[UR6][R20.64+-0x54] ;  /* 0xffffac0614007981 */ /* 0x000ea8000c1e1900 */
[----:B------:R-:W3:Y:S04]  /*02f0*/  LDG.E R25, desc[UR6][R20.64+-0x58] ;  /* 0xffffa80614197981 */ /* 0x000ee8000c1e1900 */
[----:B------:R-:W4:Y:S01]  /*0300*/  LDG.E R27, desc[UR6][R20.64+-0x50] ;  /* 0xffffb006141b7981 */ /* 0x000f22000c1e1900 */
[----:B------:R-:W-:Y:S01]  /*0310*/  BSSY.RECONVERGENT B1, `(.L_x_18) ;  /* 0x0000012000017945 */ /* 0x000fe20003800200 */
[----:B--2--5:R-:W-:Y:S01]  /*0320*/  FADD R5, -R11, R0 ;  /* 0x000000000b057221 */ /* 0x024fe20000000100 */
[----:B---3--:R-:W-:-:S03]  /*0330*/  FADD R6, -R12, R25 ;  /* 0x000000190c067221 */ /* 0x008fc60000000100 */
[----:B------:R-:W-:Y:S01]  /*0340*/  FMUL R25, R5, R5 ;  /* 0x0000000505197220 */ /* 0x000fe20000400000 */
[----:B----4-:R-:W-:-:S03]  /*0350*/  FADD R4, -R10, R27 ;  /* 0x0000001b0a047221 */ /* 0x010fc60000000100 */
[----:B------:R-:W-:-:S04]  /*0360*/  FFMA R25, R6, R6, R25 ;  /* 0x0000000606197223 */ /* 0x000fc80000000019 */
[----:B------:R-:W-:-:S04]  /*0370*/  FFMA R2, R4, R4, R25 ;  /* 0x0000000404027223 */ /* 0x000fc80000000019 */
[----:B------:R1:W2:Y:S01]  /*0380*/  MUFU.RSQ R25, R2 ;  /* 0x0000000200197308 */ /* 0x0002a20000001400 */
[----:B------:R-:W-:-:S04]  /*0390*/  IADD3 R0, PT, PT, R2, -0xd000000, RZ ;  /* 0xf300000002007810 */ /* 0x000fc80007ffe0ff */
[----:B------:R-:W-:-:S13]  /*03a0*/  ISETP.GT.U32.AND P0, PT, R0, 0x727fffff, PT ;  /* 0x727fffff0000780c */ /* 0x000fda0003f04070 */
[----:B-12---:R-:W-:Y:S05]  /*03b0*/  @!P0 BRA `(.L_x_19) ;  /* 0x00000000000c8947 */ /* 0x006fea0003800000 */
[----:B------:R-:W-:-:S07]  /*03c0*/  MOV R0, 0x3e0 ;  /* 0x000003e000007802 */ /* 0x000fce0000000f00 */
[----:B0-----:R-:W-:Y:S05]  /*03d0*/  CALL.REL.NOINC `($__internal_2_$__cuda_sm20_sqrt_rn_f32_slowpath) ;  /* 0x0000003800847944 */ /* 0x001fea0003c00000 */
[----:B------:R-:W-:Y:S05]  /*03e0*/  BRA `(.L_x_20) ;  /* 0x0000000000107947 */ /* 0x000fea0003800000 */
.L_x_19:
[----:B------:R-:W-:Y:S01]  /*03f0*/  FMUL.FTZ R28, R2, R25 ;  /* 0x00000019021c7220 */ /* 0x000fe20000410000 */
[----:B------:R-:W-:-:S03]  /*0400*/  FMUL.FTZ R0, R25, 0.5 ;  /* 0x3f00000019007820 */ /* 0x000fc60000410000 */
[----:B------:R-:W-:-:S04]  /*0410*/  FFMA R25, -R28, R28, R2 ;  /* 0x0000001c1c197223 */ /* 0x000fc80000000102 */
[----:B------:R-:W-:-:S07]  /*0420*/  FFMA R28, R25, R0, R28 ;  /* 0x00000000191c7223 */ /* 0x000fce000000001c */
.L_x_20:
[----:B------:R-:W-:Y:S05]  /*0430*/  BSYNC.RECONVERGENT B1 ;  /* 0x0000000000017941 */ /* 0x000fea0003800200 */
.L_x_18:
[----:B------:R-:W-:Y:S01]  /*0440*/  FADD R27, R28, 9.9999997473787516356e-06 ;  /* 0x3727c5ac1c1b7421 */ /* 0x000fe20000000000 */
[----:B------:R-:W-:Y:S04]  /*0450*/  BSSY.RECONVERGENT B3, `(.L_x_21) ;  /* 0x000000d000037945 */ /* 0x000fe80003800200 */
[----:B------:R-:W-:-:S04]  /*0460*/  IADD3 R0, PT, PT, R27, 0x1800000, RZ ;  /* 0x018000001b007810 */ /* 0x000fc80007ffe0ff */
[----:B------:R-:W-:-:S04]  /*0470*/  LOP3.LUT R0, R0, 0x7f800000, RZ, 0xc0, !PT ;  /* 0x7f80000000007812 */ /* 0x000fc800078ec0ff */
[----:B------:R-:W-:-:S13]  /*0480*/  ISETP.GT.U32.AND P0, PT, R0, 0x1ffffff, PT ;  /* 0x01ffffff0000780c */ /* 0x000fda0003f04070 */
[----:B------:R-:W-:Y:S05]  /*0490*/  @P0 BRA `(.L_x_22) ;  /* 0x0000000000100947 */ /* 0x000fea0003800000 */
[----:B------:R-:W-:Y:S02]  /*04a0*/  MOV R0, R27 ;  /* 0x0000001b00007202 */ /* 0x000fe40000000f00 */
[----:B------:R-:W-:-:S07]  /*04b0*/  MOV R2, 0x4d0 ;  /* 0x000004d000027802 */ /* 0x000fce0000000f00 */
[----:B0-----:R-:W-:Y:S05]  /*04c0*/  CALL.REL.NOINC `($__internal_1_$__cuda_sm20_rcp_rn_f32_slowpath) ;  /* 0x0000003400747944 */ /* 0x001fea0003c00000 */
[----:B------:R-:W-:Y:S05]  /*04d0*/  BRA `(.L_x_23) ;  /* 0x0000000000107947 */ /* 0x000fea0003800000 */
.L_x_22:
[----:B------:R-:W1:Y:S02]  /*04e0*/  MUFU.RCP R0, R27 ;  /* 0x0000001b00007308 */ /* 0x000e640000001000 */
[----:B-1----:R-:W-:-:S04]  /*04f0*/  FFMA R2, R27, R0, -1 ;  /* 0xbf8000001b027423 */ /* 0x002fc80000000000 */
[----:B------:R-:W-:-:S04]  /*0500*/  FADD.FTZ R25, -R2, -RZ ;  /* 0x800000ff02197221 */ /* 0x000fc80000010100 */
[----:B------:R-:W-:-:S07]  /*0510*/  FFMA R0, R0, R25, R0 ;  /* 0x0000001900007223 */ /* 0x000fce0000000000 */
.L_x_23:
[----:B------:R-:W-:Y:S05]  /*0520*/  BSYNC.RECONVERGENT B3 ;  /* 0x0000000000037941 */ /* 0x000fea0003800200 */
.L_x_21:
[----:B------:R-:W2:Y:S04]  /*0530*/  LDG.E R2, desc[UR6][R20.64+-0x34] ;  /* 0xffffcc0614027981 */ /* 0x000ea8000c1e1900 */
[----:B------:R-:W3:Y:S01]  /*0540*/  LDG.E R24, desc[UR6][R20.64+-0x28] ;  /* 0xffffd80614187981 */ /* 0x000ee2000c1e1900 */
[----:B------:R-:W-:-:S03]  /*0550*/  FMUL R25, R0, R0 ;  /* 0x0000000000197220 */ /* 0x000fc60000400000 */
[----:B------:R-:W4:Y:S01]  /*0560*/  LDG.E R22, desc[UR6][R20.64+-0x2c] ;  /* 0xffffd40614167981 */ /* 0x000f22000c1e1900 */
[----:B------:R-:W-:-:S03]  /*0570*/  FMUL R0, R25, R0 ;  /* 0x0000000019007220 */ /* 0x000fc60000400000 */
[----:B------:R-:W5:Y:S04]  /*0580*/  LDG.E R27, desc[UR6][R20.64+-0x24] ;  /* 0xffffdc06141b7981 */ /* 0x000f68000c1e1900 */
[----:B------:R-:W5:Y:S01]  /*0590*/  LDG.E R25, desc[UR6][R20.64+-0x30] ;  /* 0xffffd00614197981 */ /* 0x000f62000c1e1900 */
[----:B------:R-:W-:Y:S01]  /*05a0*/  BSSY.RECONVERGENT B1, `(.L_x_24) ;  /* 0x000001d000017945 */ /* 0x000fe20003800200 */
[----:B--2---:R-:W-:-:S04]  /*05b0*/  FMUL R29, R9, R2 ;  /* 0x00000002091d7220 */ /* 0x004fc80000400000 */
[----:B------:R-:W-:-:S04]  /*05c0*/  FMUL R29, R0, R29 ;  /* 0x0000001d001d7220 */ /* 0x000fc80000400000 */
[-C--:B------:R-:W-:Y:S01]  /*05d0*/  FFMA R23, R6, R29.reuse, R23 ;  /* 0x0000001d06177223 */ /* 0x080fe20000000017 */
[-C--:B------:R-:W-:Y:S01]  /*05e0*/  FFMA R2, R5, R29.reuse, R13 ;  /* 0x0000001d05027223 */ /* 0x080fe2000000000d */
[----:B------:R-:W-:Y:S01]  /*05f0*/  FFMA R29, R4, R29, R18 ;  /* 0x0000001d041d7223 */ /* 0x000fe20000000012 */
[----:B---3--:R-:W-:Y:S01]  /*0600*/  FADD R18, -R11, R24 ;  /* 0x000000180b127221 */ /* 0x008fe20000000100 */
[----:B----4-:R-:W-:Y:S01]  /*0610*/  FADD R22, -R12, R22 ;  /* 0x000000160c167221 */ /* 0x010fe20000000100 */
[----:B-----5:R-:W-:Y:S02]  /*0620*/  FADD R13, -R10, R27 ;  /* 0x0000001b0a0d7221 */ /* 0x020fe40000000100 */
[----:B------:R-:W-:Y:S01]  /*0630*/  FMUL R24, R18, R18 ;  /* 0x0000001212187220 */ /* 0x000fe20000400000 */
[----:B------:R-:W-:-:S03]  /*0640*/  FMUL R25, R8, R25 ;  /* 0x0000001908197220 */ /* 0x000fc60000400000 */
[----:B------:R-:W-:Y:S01]  /*0650*/  FFMA R24, R22, R22, R24 ;  /* 0x0000001616187223 */ /* 0x000fe20000000018 */
[----:B------:R-:W-:-:S03]  /*0660*/  FMUL R0, R0, R25 ;  /* 0x0000001900007220 */ /* 0x000fc60000400000 */
[----:B------:R-:W-:Y:S01]  /*0670*/  FFMA R24, R13, R13, R24 ;  /* 0x0000000d0d187223 */ /* 0x000fe20000000018 */
[-C--:B------:R-:W-:Y:S01]  /*0680*/  FFMA R6, R6, R0.reuse, R23 ;  /* 0x0000000006067223 */ /* 0x080fe20000000017 */
[-C--:B------:R-:W-:Y:S01]  /*0690*/  FFMA R5, R5, R0.reuse, R2 ;  /* 0x0000000005057223 */ /* 0x080fe20000000002 */
[----:B------:R-:W-:Y:S02]  /*06a0*/  FFMA R4, R4, R0, R29 ;  /* 0x0000000004047223 */ /* 0x000fe4000000001d */
[----:B------:R-:W-:-:S04]  /*06b0*/  IADD3 R25, PT, PT, R24, -0xd000000, RZ ;  /* 0xf300000018197810 */ /* 0x000fc80007ffe0ff */
[----:B------:R-:W-:Y:S02]  /*06c0*/  ISETP.GT.U32.AND P0, PT, R25, 0x727fffff, PT ;  /* 0x727fffff1900780c */ /* 0x000fe40003f04070 */
[----:B------:R1:W2:Y:S11]  /*06d0*/  MUFU.RSQ R25, R24 ;  /* 0x0000001800197308 */ /* 0x0002b60000001400 */
[----:B-1----:R-:W-:Y:S05]  /*06e0*/  @!P0 BRA `(.L_x_25) ;  /* 0x0000000000108947 */ /* 0x002fea0003800000 */
[----:B------:R-:W-:Y:S02]  /*06f0*/  MOV R2, R24 ;  /* 0x0000001800027202 */ /* 0x000fe40000000f00 */
[----:B------:R-:W-:-:S07]  /*0700*/  MOV R0, 0x720 ;  /* 0x0000072000007802 */ /* 0x000fce0000000f00 */
[----:B0-2---:R-:W-:Y:S05]  /*0710*/  CALL.REL.NOINC `($__internal_2_$__cuda_sm20_sqrt_rn_f32_slowpath) ;  /* 0x0000003400b47944 */ /* 0x005fea0003c00000 */
[----:B------:R-:W-:Y:S05]  /*0720*/  BRA `(.L_x_26) ;  /* 0x0000000000107947 */ /* 0x000fea0003800000 */
.L_x_25:
[----:B--2---:R-:W-:Y:S01]  /*0730*/  FMUL.FTZ R23, R24, R25 ;  /* 0x0000001918177220 */ /* 0x004fe20000410000 */
[----:B------:R-:W-:-:S03]  /*0740*/  FMUL.FTZ R25, R25, 0.5 ;  /* 0x3f00000019197820 */ /* 0x000fc60000410000 */
[----:B------:R-:W-:-:S04]  /*0750*/  FFMA R24, -R23, R23, R24 ;  /* 0x0000001717187223 */ /* 0x000fc80000000118 */
[----:B------:R-:W-:-:S07]  /*0760*/  FFMA R28, R24, R25, R23 ;  /* 0x00000019181c7223 */ /* 0x000fce0000000017 */
.L_x_26:
[----:B------:R-:W-:Y:S05]  /*0770*/  BSYNC.RECONVERGENT B1 ;  /* 0x0000000000017941 */ /* 0x000fea0003800200 */
.L_x_24:
        /* <DEDUP_REMOVED lines=10> */
.L_x_28:
[----:B------:R-:W1:Y:S02]  /*0820*/  MUFU.RCP R0, R25 ;  /* 0x0000001900007308 */ /* 0x000e640000001000 */
[----:B-1----:R-:W-:-:S04]  /*0830*/  FFMA R2, R25, R0, -1 ;  /* 0xbf80000019027423 */ /* 0x002fc80000000000 */
[----:B------:R-:W-:-:S04]  /*0840*/  FADD.FTZ R23, -R2, -RZ ;  /* 0x800000ff02177221 */ /* 0x000fc80000010100 */
[----:B------:R-:W-:-:S07]  /*0850*/  FFMA R0, R0, R23, R0 ;  /* 0x0000001700007223 */ /* 0x000fce0000000000 */
.L_x_29:
[----:B------:R-:W-:Y:S05]  /*0860*/  BSYNC.RECONVERGENT B3 ;  /* 0x0000000000037941 */ /* 0x000fea0003800200 */
.L_x_27:
        /* <DEDUP_REMOVED lines=11> */
[----:B---3--:R-:W-:Y:S01]  /*0920*/  FADD R5, -R11, R26 ;  /* 0x0000001a0b057221 */ /* 0x008fe20000000100 */
[-C--:B------:R-:W-:Y:S01]  /*0930*/  FFMA R27, R22, R2.reuse, R6 ;  /* 0x00000002161b7223 */ /* 0x080fe20000000006 */
[----:B----4-:R-:W-:Y:S01]  /*0940*/  FADD R6, -R12, R24 ;  /* 0x000000180c067221 */ /* 0x010fe20000000100 */
[----:B------:R-:W-:Y:S01]  /*0950*/  FFMA R2, R13, R2, R4 ;  /* 0x000000020d027223 */ /* 0x000fe20000000004 */
[----:B------:R-:W-:Y:S01]  /*0960*/  FMUL R24, R5, R5 ;  /* 0x0000000505187220 */ /* 0x000fe20000400000 */
[----:B-----5:R-:W-:Y:S01]  /*0970*/  FADD R4, -R10, R25 ;  /* 0x000000190a047221 */ /* 0x020fe20000000100 */
[----:B------:R-:W-:Y:S02]  /*0980*/  FMUL R25, R8, R23 ;  /* 0x0000001708197220 */ /* 0x000fe40000400000 */
[----:B------:R-:W-:Y:S02]  /*0990*/  FFMA R24, R6, R6, R24 ;  /* 0x0000000606187223 */ /* 0x000fe40000000018 */
[----:B------:R-:W-:-:S02]  /*09a0*/  FMUL R25, R0, R25 ;  /* 0x0000001900197220 */ /* 0x000fc40000400000 */
[----:B------:R-:W-:Y:S02]  /*09b0*/  FFMA R23, R4, R4, R24 ;  /* 0x0000000404177223 */ /* 0x000fe40000000018 */
[-C--:B------:R-:W-:Y:S01]  /*09c0*/  FFMA R22, R22, R25.reuse, R27 ;  /* 0x0000001916167223 */ /* 0x080fe2000000001b */
[-C--:B------:R-:W-:Y:S02]  /*09d0*/  FFMA R18, R18, R25.reuse, R29 ;  /* 0x0000001912127223 */ /* 0x080fe4000000001d */
[----:B------:R-:W-:Y:S01]  /*09e0*/  IADD3 R0, PT, PT, R23, -0xd000000, RZ ;  /* 0xf300000017007810 */ /* 0x000fe20007ffe0ff */
[----:B------:R-:W-:-:S03]  /*09f0*/  FFMA R13, R13, R25, R2 ;  /* 0x000000190d0d7223 */ /* 0x000fc60000000002 */
[----:B------:R-:W-:Y:S02]  /*0a00*/  ISETP.GT.U32.AND P0, PT, R0, 0x727fffff, PT ;  /* 0x727fffff0000780c */ /* 0x000fe40003f04070 */
[----:B------:R1:W2:Y:S11]  /*0a10*/  MUFU.RSQ R0, R23 ;  /* 0x0000001700007308 */ /* 0x0002b60000001400 */
[----:B-1----:R-:W-:Y:S05]  /*0a20*/  @!P0 BRA `(.L_x_31) ;  /* 0x0000000000108947 */ /* 0x002fea0003800000 */
[----:B------:R-:W-:Y:S02]  /*0a30*/  MOV R2, R23 ;  /* 0x0000001700027202 */ /* 0x000fe40000000f00 */
[----:B--2---:R-:W-:-:S07]  /*0a40*/  MOV R0, 0xa60 ;  /* 0x00000a6000007802 */ /* 0x004fce0000000f00 */
[----:B0-----:R-:W-:Y:S05]  /*0a50*/  CALL.REL.NOINC `($__internal_2_$__cuda_sm20_sqrt_rn_f32_slowpath) ;  /* 0x0000003000e47944 */ /* 0x001fea0003c00000 */
[----:B------:R-:W-:Y:S05]  /*0a60*/  BRA `(.L_x_32) ;  /* 0x0000000000107947 */ /* 0x000fea0003800000 */
.L_x_31:
[----:B--2---:R-:W-:Y:S01]  /*0a70*/  FMUL.FTZ R28, R23, R0 ;  /* 0x00000000171c7220 */ /* 0x004fe20000410000 */
[----:B------:R-:W-:-:S03]  /*0a80*/  FMUL.FTZ R0, R0, 0.5 ;  /* 0x3f00000000007820 */ /* 0x000fc60000410000 */
[----:B------:R-:W-:-:S04]  /*0a90*/  FFMA R23, -R28, R28, R23 ;  /* 0x0000001c1c177223 */ /* 0x000fc80000000117 */
[----:B------:R-:W-:-:S07]  /*0aa0*/  FFMA R28, R23, R0, R28 ;  /* 0x00000000171c7223 */ /* 0x000fce000000001c */
.L_x_32:
[----:B------:R-:W-:Y:S05]  /*0ab0*/  BSYNC.RECONVERGENT B1 ;  /* 0x0000000000017941 */ /* 0x000fea0003800200 */
.L_x_30:
        /* <DEDUP_REMOVED lines=10> */
.L_x_34:
[----:B------:R-:W1:Y:S02]  /*0b60*/  MUFU.RCP R0, R25 ;  /* 0x0000001900007308 */ /* 0x000e640000001000 */
[----:B-1----:R-:W-:-:S04]  /*0b70*/  FFMA R2, R25, R0, -1 ;  /* 0xbf80000019027423 */ /* 0x002fc80000000000 */
[----:B------:R-:W-:-:S04]  /*0b80*/  FADD.FTZ R23, -R2, -RZ ;  /* 0x800000ff02177221 */ /* 0x000fc80000010100 */
[----:B------:R-:W-:-:S07]  /*0b90*/  FFMA R0, R0, R23, R0 ;  /* 0x0000001700007223 */ /* 0x000fce0000000000 */
.L_x_35:
[----:B------:R-:W-:Y:S05]  /*0ba0*/  BSYNC.RECONVERGENT B3 ;  /* 0x0000000000037941 */ /* 0x000fea0003800200 */
.L_x_33:
[----:B------:R-:W2:Y:S04]  /*0bb0*/  LDG.E R2, desc[UR6][R20.64+0x24] ;  /* 0x0000240614027981 */ /* 0x000ea8000c1e1900 */
[----:B------:R-:W3:Y:S01]  /*0bc0*/  LDG.E R24, desc[UR6][R20.64+0x30] ;  /* 0x0000300614187981 */ /* 0x000ee2000c1e1900 */
[----:B------:R-:W-:-:S03]  /*0bd0*/  FMUL R25, R0, R0 ;  /* 0x0000000000197220 */ /* 0x000fc60000400000 */
[----:B------:R-:W4:Y:S04]  /*0be0*/  LDG.E R23, desc[UR6][R20.64+0x2c] ;  /* 0x00002c0614177981 */ /* 0x000f28000c1e1900 */
[----:B------:R-:W5:Y:S01]  /*0bf0*/  LDG.E R27, desc[UR6][R20.64+0x34] ;  /* 0x00003406141b7981 */ /* 0x000f62000c1e1900 */
[----:B------:R-:W-:-:S03]  /*0c00*/  FMUL R0, R25, R0 ;  /* 0x0000000019007220 */ /* 0x000fc60000400000 */
[----:B------:R-:W5:Y:S01]  /*0c10*/  LDG.E R25, desc[UR6][R20.64+0x28] ;  /* 0x0000280614197981 */ /* 0x000f62000c1e1900 */
[----:B------:R-:W-:Y:S01]  /*0c20*/  BSSY.RECONVERGENT B1, `(.L_x_36) ;  /* 0x000001d000017945 */ /* 0x000fe20003800200 */
[----:B--2---:R-:W-:-:S04]  /*0c30*/  FMUL R29, R9, R2 ;  /* 0x00000002091d7220 */ /* 0x004fc80000400000 */
[----:B------:R-:W-:-:S04]  /*0c40*/  FMUL R26, R0, R29 ;  /* 0x0000001d001a7220 */ /* 0x000fc80000400000 */
[-C--:B------:R-:W-:Y:S01]  /*0c50*/  FFMA R29, R6, R26.reuse, R22 ;  /* 0x0000001a061d7223 */ /* 0x080fe20000000016 */
[-C--:B------:R-:W-:Y:S01]  /*0c60*/  FFMA R22, R4, R26.reuse, R13 ;  /* 0x0000001a04167223 */ /* 0x080fe2000000000d */
[----:B---3--:R-:W-:Y:S01]  /*0c70*/  FADD R13, -R11, R24 ;  /* 0x000000180b0d7221 */ /* 0x008fe20000000100 */
[----:B----4-:R-:W-:Y:S01]  /*0c80*/  FADD R23, -R12, R23 ;  /* 0x000000170c177221 */ /* 0x010fe20000000100 */
[----:B------:R-:W-:Y:S01]  /*0c90*/  FFMA R2, R5, R26, R18 ;  /* 0x0000001a05027223 */ /* 0x000fe20000000012 */
[----:B-----5:R-:W-:Y:S01]  /*0ca0*/  FADD R18, -R10, R27 ;  /* 0x0000001b0a127221 */ /* 0x020fe20000000100 */
[----:B------:R-:W-:Y:S01]  /*0cb0*/  FMUL R24, R13, R13 ;  /* 0x0000000d0d187220 */ /* 0x000fe20000400000 */
[----:B------:R-:W-:-:S03]  /*0cc0*/  FMUL R25, R8, R25 ;  /* 0x0000001908197220 */ /* 0x000fc60000400000 */
[----:B------:R-:W-:-:S04]  /*0cd0*/  FFMA R27, R23, R23, R24 ;  /* 0x00000017171b7223 */ /* 0x000fc80000000018 */
[----:B------:R-:W-:Y:S01]  /*0ce0*/  FFMA R24, R18, R18, R27 ;  /* 0x0000001212187223 */ /* 0x000fe2000000001b */
[----:B------:R-:W-:-:S03]  /*0cf0*/  FMUL R27, R0, R25 ;  /* 0x00000019001b7220 */ /* 0x000fc60000400000 */
[----:B------:R1:W2:Y:S01]  /*0d00*/  MUFU.RSQ R25, R24 ;  /* 0x0000001800197308 */ /* 0x0002a20000001400 */
[----:B------:R-:W-:Y:S01]  /*0d10*/  IADD3 R0, PT, PT, R24, -0xd000000, RZ ;  /* 0xf300000018007810 */ /* 0x000fe20007ffe0ff */
[-C--:B------:R-:W-:Y:S01]  /*0d20*/  FFMA R6, R6, R27.reuse, R29 ;  /* 0x0000001b06067223 */ /* 0x080fe2000000001d */
[-C--:B------:R-:W-:Y:S01]  /*0d30*/  FFMA R5, R5, R27.reuse, R2 ;  /* 0x0000001b05057223 */ /* 0x080fe20000000002 */
[----:B------:R-:W-:Y:S01]  /*0d40*/  FFMA R4, R4, R27, R22 ;  /* 0x0000001b04047223 */ /* 0x000fe20000000016 */
[----:B------:R-:W-:-:S13]  /*0d50*/  ISETP.GT.U32.AND P0, PT, R0, 0x727fffff, PT ;  /* 0x727fffff0000780c */ /* 0x000fda0003f04070 */
[----:B-12---:R-:W-:Y:S05]  /*0d60*/  @!P0 BRA `(.L_x_37) ;  /* 0x0000000000108947 */ /* 0x006fea0003800000 */
[----:B------:R-:W-:Y:S02]  /*0d70*/  MOV R2, R24 ;  /* 0x0000001800027202 */ /* 0x000fe40000000f00 */
[----:B------:R-:W-:-:S07]  /*0d80*/  MOV R0, 0xda0 ;  /* 0x00000da000007802 */ /* 0x000fce0000000f00 */
[----:B0-----:R-:W-:Y:S05]  /*0d90*/  CALL.REL.NOINC `($__internal_2_$__cuda_sm20_sqrt_rn_f32_slowpath) ;  /* 0x0000003000147944 */ /* 0x001fea0003c00000 */
[----:B------:R-:W-:Y:S05]  /*0da0*/  BRA `(.L_x_38) ;  /* 0x0000000000107947 */ /* 0x000fea0003800000 */
.L_x_37:
[----:B------:R-:W-:Y:S01]  /*0db0*/  FMUL.FTZ R27, R24, R25 ;  /* 0x00000019181b7220 */ /* 0x000fe20000410000 */
[----:B------:R-:W-:-:S03]  /*0dc0*/  FMUL.FTZ R25, R25, 0.5 ;  /* 0x3f00000019197820 */ /* 0x000fc60000410000 */
[----:B------:R-:W-:-:S04]  /*0dd0*/  FFMA R24, -R27, R27, R24 ;  /* 0x0000001b1b187223 */ /* 0x000fc80000000118 */
[----:B------:R-:W-:-:S07]  /*0de0*/  FFMA R28, R24, R25, R27 ;  /* 0x00000019181c7223 */ /* 0x000fce000000001b */
.L_x_38:
[----:B------:R-:W-:Y:S05]  /*0df0*/  BSYNC.RECONVERGENT B1 ;  /* 0x0000000000017941 */ /* 0x000fea0003800200 */
.L_x_36:
        /* <DEDUP_REMOVED lines=10> */
.L_x_40:
[----:B------:R-:W1:Y:S02]  /*0ea0*/  MUFU.RCP R0, R27 ;  /* 0x0000001b00007308 */ /* 0x000e640000001000 */
[----:B-1----:R-:W-:-:S04]  /*0eb0*/  FFMA R2, R27, R0, -1 ;  /* 0xbf8000001b027423 */ /* 0x002fc80000000000 */
[----:B------:R-:W-:-:S04]  /*0ec0*/  FADD.FTZ R25, -R2, -RZ ;  /* 0x800000ff02197221 */ /* 0x000fc80000010100 */
[----:B------:R-:W-:-:S07]  /*0ed0*/  FFMA R0, R0, R25, R0 ;  /* 0x0000001900007223 */ /* 0x000fce0000000000 */
.L_x_41:
[----:B------:R-:W-:Y:S05]  /*0ee0*/  BSYNC.RECONVERGENT B3 ;  /* 0x0000000000037941 */ /* 0x000fea0003800200 */
.L_x_39:
[----:B------:R-:W2:Y:S04]  /*0ef0*/  LDG.E R2, desc[UR6][R20.64+0x50] ;  /* 0x0000500614027981 */ /* 0x000ea8000c1e1900 */
[----:B------:R-:W3:Y:S01]  /*0f00*/  LDG.E R27, desc[UR6][R20.64+0x54] ;  /* 0x00005406141b7981 */ /* 0x000ee2000c1e1900 */
[----:B------:R-:W-:Y:S01]  /*0f10*/  IADD3 R7, PT, PT, R7, 0x4, RZ ;  /* 0x0000000407077810 */ /* 0x000fe20007ffe0ff */
[----:B------:R-:W-:-:S03]  /*0f20*/  FMUL R25, R0, R0 ;  /* 0x0000000000197220 */ /* 0x000fc60000400000 */
[----:B------:R-:W-:Y:S01]  /*0f30*/  ISETP.NE.AND P0, PT, R7, RZ, PT ;  /* 0x000000ff0700720c */ /* 0x000fe20003f05270 */
[----:B------:R-:W-:Y:S01]  /*0f40*/  FMUL R25, R25, R0 ;  /* 0x0000000019197220 */ /* 0x000fe20000400000 */
[----:B--2---:R-:W-:Y:S01]  /*0f50*/  FMUL R2, R9, R2 ;  /* 0x0000000209027220 */ /* 0x004fe20000400000 */
[----:B---3--:R-:W-:-:S03]  /*0f60*/  FMUL R0, R8, R27 ;  /* 0x0000001b08007220 */ /* 0x008fc60000400000 */
[C---:B------:R-:W-:Y:S01]  /*0f70*/  FMUL R2, R25.reuse, R2 ;  /* 0x0000000219027220 */ /* 0x040fe20000400000 */
[----:B------:R-:W-:Y:S01]  /*0f80*/  FMUL R25, R25, R0 ;  /* 0x0000000019197220 */ /* 0x000fe20000400000 */
[----:B------:R-:W-:Y:S02]  /*0f90*/  IADD3 R0, P1, PT, R20, 0xb0, RZ ;  /* 0x000000b014007810 */ /* 0x000fe40007f3e0ff */
[-C--:B------:R-:W-:Y:S01]  /*0fa0*/  FFMA R20, R13, R2.reuse, R5 ;  /* 0x000000020d147223 */ /* 0x080fe20000000005 */
[-C--:B------:R-:W-:Y:S01]  /*0fb0*/  FFMA R6, R23, R2.reuse, R6 ;  /* 0x0000000217067223 */ /* 0x080fe20000000006 */
[C---:B------:R-:W-:Y:S01]  /*0fc0*/  FFMA R5, R18.reuse, R2, R4 ;  /* 0x0000000212057223 */ /* 0x040fe20000000004 */
[----:B------:R-:W-:Y:S01]  /*0fd0*/  IADD3.X R21, PT, PT, RZ, R21, RZ, P1, !PT ;  /* 0x00000015ff157210 */ /* 0x000fe20000ffe4ff */
[-C--:B------:R-:W-:Y:S01]  /*0fe0*/  FFMA R13, R13, R25.reuse, R20 ;  /* 0x000000190d0d7223 */ /* 0x080fe20000000014 */
[-C--:B------:R-:W-:Y:S01]  /*0ff0*/  FFMA R23, R23, R25.reuse, R6 ;  /* 0x0000001917177223 */ /* 0x080fe20000000006 */
[----:B------:R-:W-:Y:S01]  /*1000*/  FFMA R18, R18, R25, R5 ;  /* 0x0000001912127223 */ /* 0x000fe20000000005 */
[----:B------:R-:W-:Y:S06]  /*1010*/  @P0 BRA `(.L_x_42) ;  /* 0xfffffff000ac0947 */ /* 0x000fec000383ffff */
.L_x_17:
[----:B------:R-:W-:Y:S05]  /*1020*/  BSYNC.RECONVERGENT B2 ;  /* 0x0000000000027941 */ /* 0x000fea0003800200 */
.L_x_16:
[----:B------:R-:W-:Y:S01]  /*1030*/  ISETP.NE.AND P0, PT, R15, RZ, PT ;  /* 0x000000ff0f00720c */ /* 0x000fe20003f05270 */
[----:B------:R-:W-:-:S12]  /*1040*/  BSSY.RECONVERGENT B2, `(.L_x_43) ;  /* 0x00000b4000027945 */ /* 0x000fd80003800200 */
[----:B------:R-:W-:Y:S05]  /*1050*/  @!P0 BRA `(.L_x_44) ;  /* 0x0000000800c88947 */ /* 0x000fea0003800000 */
[----:B------:R-:W-:Y:S01]  /*1060*/  ISETP.NE.AND P0, PT, R15, 0x1, PT ;  /* 0x000000010f00780c */ /* 0x000fe20003f05270 */
[----:B------:R-:W-:-:S12]  /*1070*/  BSSY.RECONVERGENT B3, `(.L_x_45) ;  /* 0x0000072000037945 */ /* 0x000fd80003800200 */
[----:B------:R-:W-:Y:S05]  /*1080*/  @!P0 BRA `(.L_x_46) ;  /* 0x0000000400c08947 */ /* 0x000fea0003800000 */
[----:B------:R-:W1:Y:S01]  /*1090*/  LDC.64 R20, c[0x0][0x380] ;  /* 0x0000e000ff147b82 */ /* 0x000e620000000a00 */
[----:B------:R-:W2:Y:S04]  /*10a0*/  LDG.E R5, desc[UR6][R16.64+0x4] ;  /* 0x0000040610057981 */ /* 0x000ea8000c1e1900 */
[----:B------:R-:W3:Y:S04]  /*10b0*/  LDG.E R6, desc[UR6][R16.64] ;  /* 0x0000000610067981 */ /* 0x000ee8000c1e1900 */
[----:B------:R-:W4:Y:S01]  /*10c0*/  LDG.E R4, desc[UR6][R16.64+0x8] ;  /* 0x0000080610047981 */ /* 0x000f22000c1e1900 */
[----:B-1----:R-:W-:-:S05]  /*10d0*/  IMAD.WIDE.U32 R20, R14, 0x2c, R20 ;  /* 0x0000002c0e147825 */ /* 0x002fca00078e0014 */
[----:B------:R-:W2:Y:S04]  /*10e0*/  LDG.E R8, desc[UR6][R20.64+0x4] ;  /* 0x0000040614087981 */ /* 0x000ea8000c1e1900 */
[----:B------:R-:W3:Y:S04]  /*10f0*/  LDG.E R9, desc[UR6][R20.64] ;  /* 0x0000000614097981 */ /* 0x000ee8000c1e1900 */
[----:B------:R-:W4:Y:S01]  /*1100*/  LDG.E R7, desc[UR6][R20.64+0x8] ;  /* 0x0000080614077981 */ /* 0x000f22000c1e1900 */
[----:B------:R-:W-:Y:S01]  /*1110*/  BSSY.RECONVERGENT B1, `(.L_x_47) ;  /* 0x0000012000017945 */ /* 0x000fe20003800200 */
[----:B--2---:R-:W-:Y:S01]  /*1120*/  FADD R8, R8, -R5 ;  /* 0x8000000508087221 */ /* 0x004fe20000000000 */
[----:B---3--:R-:W-:-:S03]  /*1130*/  FADD R9, R9, -R6 ;  /* 0x8000000609097221 */ /* 0x008fc60000000000 */
[----:B------:R-:W-:Y:S01]  /*1140*/  FMUL R0, R8, R8 ;  /* 0x0000000808007220 */ /* 0x000fe20000400000 */
[----:B----4-:R-:W-:-:S03]  /*1150*/  FADD R7, R7, -R4 ;  /* 0x8000000407077221 */ /* 0x010fc60000000000 */
[----:B------:R-:W-:-:S04]  /*1160*/  FFMA R0, R9, R9, R0 ;  /* 0x0000000909007223 */ /* 0x000fc80000000000 */
[----:B------:R-:W-:-:S05]  /*1170*/  FFMA R2, R7, R7, R0 ;  /* 0x0000000707027223 */ /* 0x000fca0000000000 */
[----:B------:R-:W-:Y:S01]  /*1180*/  IADD3 R0, PT, PT, R2, -0xd000000, RZ ;  /* 0xf300000002007810 */ /* 0x000fe20007ffe0ff */
[----:B------:R1:W2:Y:S03]  /*1190*/  MUFU.RSQ R11, R2 ;  /* 0x00000002000b7308 */ /* 0x0002a60000001400 */
[----:B------:R-:W-:-:S13]  /*11a0*/  ISETP.GT.U32.AND P0, PT, R0, 0x727fffff, PT ;  /* 0x727fffff0000780c */ /* 0x000fda0003f04070 */
[----:B-1----:R-:W-:Y:S05]  /*11b0*/  @!P0 BRA `(.L_x_48) ;  /* 0x00000000000c8947 */ /* 0x002fea0003800000 */
[----:B------:R-:W-:-:S07]  /*11c0*/  MOV R0, 0x11e0 ;  /* 0x000011e000007802 */ /* 0x000fce0000000f00 */
[----:B0-2---:R-:W-:Y:S05]  /*11d0*/  CALL.REL.NOINC `($__internal_2_$__cuda_sm20_sqrt_rn_f32_slowpath) ;  /* 0x0000002c00047944 */ /* 0x005fea0003c00000 */
[----:B------:R-:W-:Y:S05]  /*11e0*/  BRA `(.L_x_49) ;  /* 0x0000000000107947 */ /* 0x000fea0003800000 */
.L_x_48:
[----:B--2---:R-:W-:Y:S01]  /*11f0*/  FMUL.FTZ R28, R2, R11 ;  /* 0x0000000b021c7220 */ /* 0x004fe20000410000 */
[----:B------:R-:W-:-:S03]  /*1200*/  FMUL.FTZ R0, R11, 0.5 ;  /* 0x3f0000000b007820 */ /* 0x000fc60000410000 */
[----:B------:R-:W-:-:S04]  /*1210*/  FFMA R11, -R28, R28, R2 ;  /* 0x0000001c1c0b7223 */ /* 0x000fc80000000102 */
[----:B------:R-:W-:-:S07]  /*1220*/  FFMA R28, R11, R0, R28 ;  /* 0x000000000b1c7223 */ /* 0x000fce000000001c */
.L_x_49:
[----:B------:R-:W-:Y:S05]  /*1230*/  BSYNC.RECONVERGENT B1 ;  /* 0x0000000000017941 */ /* 0x000fea0003800200 */
.L_x_47:
        /* <DEDUP_REMOVED lines=9> */
[----:B------:R-:W-:Y:S01]  /*12d0*/  MOV R2, R0 ;  /* 0x0000000000027202 */ /* 0x000fe20000000f00 */
[----:B------:R-:W-:Y:S06]  /*12e0*/  BRA `(.L_x_52) ;  /* 0x0000000000107947 */ /* 0x000fec0003800000 */
.L_x_51:
[----:B------:R-:W1:Y:S02]  /*12f0*/  MUFU.RCP R2, R15 ;  /* 0x0000000f00027308 */ /* 0x000e640000001000 */
[----:B-1----:R-:W-:-:S04]  /*1300*/  FFMA R0, R15, R2, -1 ;  /* 0xbf8000000f007423 */ /* 0x002fc80000000002 */
[----:B------:R-:W-:-:S04]  /*1310*/  FADD.FTZ R11, -R0, -RZ ;  /* 0x800000ff000b7221 */ /* 0x000fc80000010100 */
[----:B------:R-:W-:-:S07]  /*1320*/  FFMA R2, R2, R11, R2 ;  /* 0x0000000b02027223 */ /* 0x000fce0000000002 */
.L_x_52:
[----:B------:R-:W-:Y:S05]  /*1330*/  BSYNC.RECONVERGENT B4 ;  /* 0x0000000000047941 */ /* 0x000fea0003800200 */
.L_x_50:
[----:B------:R-:W2:Y:S04]  /*1340*/  LDG.E R12, desc[UR6][R20.64+0x30] ;  /* 0x00003006140c7981 */ /* 0x000ea8000c1e1900 */
[----:B------:R-:W3:Y:S04]  /*1350*/  LDG.E R25, desc[UR6][R20.64+0x2c] ;  /* 0x00002c0614197981 */ /* 0x000ee8000c1e1900 */
[----:B------:R-:W4:Y:S04]  /*1360*/  LDG.E R27, desc[UR6][R20.64+0x34] ;  /* 0x00003406141b7981 */ /* 0x000f28000c1e1900 */
[----:B------:R-:W5:Y:S04]  /*1370*/  LDG.E R10, desc[UR6][R16.64+0x28] ;  /* 0x00002806100a7981 */ /* 0x000f68000c1e1900 */
[----:B------:R-:W5:Y:S04]  /*1380*/  LDG.E R11, desc[UR6][R16.64+0x24] ;  /* 0x00002406100b7981 */ /* 0x000f68000c1e1900 */
[----:B------:R-:W5:Y:S04]  /*1390*/  LDG.E R0, desc[UR6][R20.64+0x24] ;  /* 0x0000240614007981 */ /* 0x000f68000c1e1900 */
[----:B------:R-:W5:Y:S01]  /*13a0*/  LDG.E R15, desc[UR6][R20.64+0x28] ;  /* 0x00002806140f7981 */ /* 0x000f62000c1e1900 */
[----:B------:R-:W-:Y:S01]  /*13b0*/  BSSY.RECONVERGENT B1, `(.L_x_53) ;  /* 0x000001f000017945 */ /* 0x000fe20003800200 */
[----:B--2---:R-:W-:Y:S01]  /*13c0*/  FADD R5, -R5, R12 ;  /* 0x0000000c05057221 */ /* 0x004fe20000000100 */
[----:B---3--:R-:W-:-:S03]  /*13d0*/  FADD R6, -R6, R25 ;  /* 0x0000001906067221 */ /* 0x008fc60000000100 */
[----:B------:R-:W-:Y:S01]  /*13e0*/  FMUL R29, R5, R5 ;  /* 0x00000005051d7220 */ /* 0x000fe20000400000 */
[----:B------:R-:W-:Y:S01]  /*13f0*/  FMUL R25, R2, R2 ;  /* 0x0000000202197220 */ /* 0x000fe20000400000 */
[----:B----4-:R-:W-:Y:S02]  /*1400*/  FADD R4, -R4, R27 ;  /* 0x0000001b04047221 */ /* 0x010fe40000000100 */
[----:B------:R-:W-:Y:S01]  /*1410*/  FFMA R29, R6, R6, R29 ;  /* 0x00000006061d7223 */ /* 0x000fe2000000001d */
[----:B------:R-:W-:-:S03]  /*1420*/  FMUL R25, R25, R2 ;  /* 0x0000000219197220 */ /* 0x000fc60000400000 */
[----:B------:R-:W-:Y:S01]  /*1430*/  FFMA R2, R4, R4, R29 ;  /* 0x0000000404027223 */ /* 0x000fe2000000001d */
[----:B-----5:R-:W-:-:S04]  /*1440*/  FMUL R10, R10, 8.99000012800000000000e+09 ;  /* 0x5005f6210a0a7820 */ /* 0x020fc80000400000 */
[----:B------:R-:W-:Y:S01]  /*1450*/  IADD3 R22, PT, PT, R2, -0xd000000, RZ ;  /* 0xf300000002167810 */ /* 0x000fe20007ffe0ff */
[----:B------:R-:W-:-:S03]  /*1460*/  FMUL R0, R11, R0 ;  /* 0x000000000b007220 */ /* 0x000fc60000400000 */
[----:B------:R-:W-:Y:S01]  /*1470*/  ISETP.GT.U32.AND P0, PT, R22, 0x727fffff, PT ;  /* 0x727fffff1600780c */ /* 0x000fe20003f04070 */
[----:B------:R-:W-:Y:S02]  /*1480*/  FMUL R12, R10, R15 ;  /* 0x0000000f0a0c7220 */ /* 0x000fe40000400000 */
[----:B------:R1:W2:Y:S01]  /*1490*/  MUFU.RSQ R15, R2 ;  /* 0x00000002000f7308 */ /* 0x0002a20000001400 */
[C---:B------:R-:W-:Y:S01]  /*14a0*/  FMUL R0, R25.reuse, R0 ;  /* 0x0000000019007220 */ /* 0x040fe20000400000 */
[----:B------:R-:W-:-:S03]  /*14b0*/  FMUL R25, R25, R12 ;  /* 0x0000000c19197220 */ /* 0x000fc60000400000 */
[-C--:B------:R-:W-:Y:S01]  /*14c0*/  FFMA R12, R9, R0.reuse, R23 ;  /* 0x00000000090c7223 */ /* 0x080fe20000000017 */
[CC--:B------:R-:W-:Y:S01]  /*14d0*/  FFMA R13, R8.reuse, R0.reuse, R13 ;  /* 0x00000000080d7223 */ /* 0x0c0fe2000000000d */
[----:B------:R-:W-:Y:S02]  /*14e0*/  FFMA R0, R7, R0, R18 ;  /* 0x0000000007007223 */ /* 0x000fe40000000012 */
[-C--:B------:R-:W-:Y:S01]  /*14f0*/  FFMA R9, R9, R25.reuse, R12 ;  /* 0x0000001909097223 */ /* 0x080fe2000000000c */
[-C--:B------:R-:W-:Y:S01]  /*1500*/  FFMA R8, R8, R25.reuse, R13 ;  /* 0x0000001908087223 */ /* 0x080fe2000000000d */
[----:B------:R-:W-:Y:S01]  /*1510*/  FFMA R7, R7, R25, R0 ;  /* 0x0000001907077223 */ /* 0x000fe20000000000 */
[----:B-1----:R-:W-:Y:S06]  /*1520*/  @!P0 BRA `(.L_x_54) ;  /* 0x00000000000c8947 */ /* 0x002fec0003800000 */
[----:B------:R-:W-:-:S07]  /*1530*/  MOV R0, 0x1550 ;  /* 0x0000155000007802 */ /* 0x000fce0000000f00 */
[----:B0-2---:R-:W-:Y:S05]  /*1540*/  CALL.REL.NOINC `($__internal_2_$__cuda_sm20_sqrt_rn_f32_slowpath) ;  /* 0x0000002800287944 */ /* 0x005fea0003c00000 */
[----:B------:R-:W-:Y:S05]  /*1550*/  BRA `(.L_x_55) ;  /* 0x0000000000107947 */ /* 0x000fea0003800000 */
.L_x_54:
[----:B--2---:R-:W-:Y:S01]  /*1560*/  FMUL.FTZ R13, R2, R15 ;  /* 0x0000000f020d7220 */ /* 0x004fe20000410000 */
[----:B------:R-:W-:-:S03]  /*1570*/  FMUL.FTZ R15, R15, 0.5 ;  /* 0x3f0000000f0f7820 */ /* 0x000fc60000410000 */
[----:B------:R-:W-:-:S04]  /*1580*/  FFMA R2, -R13, R13, R2 ;  /* 0x0000000d0d027223 */ /* 0x000fc80000000102 */
[----:B------:R-:W-:-:S07]  /*1590*/  FFMA R28, R2, R15, R13 ;  /* 0x0000000f021c7223 */ /* 0x000fce000000000d */
.L_x_55:
[----:B------:R-:W-:Y:S05]  /*15a0*/  BSYNC.RECONVERGENT B1 ;  /* 0x0000000000017941 */ /* 0x000fea0003800200 */
.L_x_53:
        /* <DEDUP_REMOVED lines=10> */
.L_x_57:
[----:B------:R-:W1:Y:S02]  /*1650*/  MUFU.RCP R0, R15 ;  /* 0x0000000f00007308 */ /* 0x000e640000001000 */
[----:B-1----:R-:W-:-:S04]  /*1660*/  FFMA R2, R15, R0, -1 ;  /* 0xbf8000000f027423 */ /* 0x002fc80000000000 */
[----:B------:R-:W-:-:S04]  /*1670*/  FADD.FTZ R13, -R2, -RZ ;  /* 0x800000ff020d7221 */ /* 0x000fc80000010100 */
[----:B------:R-:W-:-:S07]  /*1680*/  FFMA R0, R0, R13, R0 ;  /* 0x0000000d00007223 */ /* 0x000fce0000000000 */
.L_x_58:
[----:B------:R-:W-:Y:S05]  /*1690*/  BSYNC.RECONVERGENT B4 ;  /* 0x0000000000047941 */ /* 0x000fea0003800200 */
.L_x_56:
[----:B------:R-:W2:Y:S04]  /*16a0*/  LDG.E R2, desc[UR6][R20.64+0x50] ;  /* 0x0000500614027981 */ /* 0x000ea8000c1e1900 */
[----:B------:R-:W3:Y:S01]  /*16b0*/  LDG.E R15, desc[UR6][R20.64+0x54] ;  /* 0x00005406140f7981 */ /* 0x000ee2000c1e1900 */
[----:B------:R-:W-:Y:S01]  /*16c0*/  FMUL R13, R0, R0 ;  /* 0x00000000000d7220 */ /* 0x000fe20000400000 */
[----:B------:R-:W-:-:S03]  /*16d0*/  IADD3 R14, PT, PT, R14, 0x2, RZ ;  /* 0x000000020e0e7810 */ /* 0x000fc60007ffe0ff */
[----:B------:R-:W-:Y:S01]  /*16e0*/  FMUL R13, R13, R0 ;  /* 0x000000000d0d7220 */ /* 0x000fe20000400000 */
[----:B--2---:R-:W-:Y:S01]  /*16f0*/  FMUL R2, R11, R2 ;  /* 0x000000020b027220 */ /* 0x004fe20000400000 */
[----:B---3--:R-:W-:-:S03]  /*1700*/  FMUL R10, R10, R15 ;  /* 0x0000000f0a0a7220 */ /* 0x008fc60000400000 */
[C---:B------:R-:W-:Y:S01]  /*1710*/  FMUL R2, R13.reuse, R2 ;  /* 0x000000020d027220 */ /* 0x040fe20000400000 */
[----:B------:R-:W-:-:S03]  /*1720*/  FMUL R10, R13, R10 ;  /* 0x0000000a0d0a7220 */ /* 0x000fc60000400000 */
[-C--:B------:R-:W-:Y:S01]  /*1730*/  FFMA R9, R6, R2.reuse, R9 ;  /* 0x0000000206097223 */ /* 0x080fe20000000009 */
[CC--:B------:R-:W-:Y:S01]  /*1740*/  FFMA R8, R5.reuse, R2.reuse, R8 ;  /* 0x0000000205087223 */ /* 0x0c0fe20000000008 */
[----:B------:R-:W-:Y:S02]  /*1750*/  FFMA R7, R4, R2, R7 ;  /* 0x0000000204077223 */ /* 0x000fe40000000007 */
[-C--:B------:R-:W-:Y:S01]  /*1760*/  FFMA R23, R6, R10.reuse, R9 ;  /* 0x0000000a06177223 */ /* 0x080fe20000000009 */
[-C--:B------:R-:W-:Y:S01]  /*1770*/  FFMA R13, R5, R10.reuse, R8 ;  /* 0x0000000a050d7223 */ /* 0x080fe20000000008 */
[----:B------:R-:W-:-:S07]  /*1780*/  FFMA R18, R4, R10, R7 ;  /* 0x0000000a04127223 */ /* 0x000fce0000000007 */
.L_x_46:
[----:B------:R-:W-:Y:S05]  /*1790*/  BSYNC.RECONVERGENT B3 ;  /* 0x0000000000037941 */ /* 0x000fea0003800200 */
.L_x_45:
[----:B------:R-:W-:-:S04]  /*17a0*/  LOP3.LUT R0, R3, 0x1, RZ, 0xc0, !PT ;  /* 0x0000000103007812 */ /* 0x000fc800078ec0ff */
[----:B------:R-:W-:-:S13]  /*17b0*/  ISETP.NE.U32.AND P0, PT, R0, 0x1, PT ;  /* 0x000000010000780c */ /* 0x000fda0003f05070 */
[----:B------:R-:W-:Y:S05]  /*17c0*/  @P0 BRA `(.L_x_44) ;  /* 0x0000000000ec0947 */ /* 0x000fea0003800000 */
        /* <DEDUP_REMOVED lines=22> */
.L_x_60:
[----:B--2---:R-:W-:Y:S01]  /*1930*/  FMUL.FTZ R28, R2, R7 ;  /* 0x00000007021c7220 */ /* 0x004fe20000410000 */
[----:B------:R-:W-:-:S03]  /*1940*/  FMUL.FTZ R0, R7, 0.5 ;  /* 0x3f00000007007820 */ /* 0x000fc60000410000 */
[----:B------:R-:W-:-:S04]  /*1950*/  FFMA R7, -R28, R28, R2 ;  /* 0x0000001c1c077223 */ /* 0x000fc80000000102 */
[----:B------:R-:W-:-:S07]  /*1960*/  FFMA R28, R7, R0, R28 ;  /* 0x00000000071c7223 */ /* 0x000fce000000001c */
.L_x_61:
[----:B------:R-:W-:Y:S05]  /*1970*/  BSYNC.RECONVERGENT B1 ;  /* 0x0000000000017941 */ /* 0x000fea0003800200 */
.L_x_59:
        /* <DEDUP_REMOVED lines=10> */
.L_x_63:
[----:B------:R-:W1:Y:S02]  /*1a20*/  MUFU.RCP R0, R9 ;  /* 0x0000000900007308 */ /* 0x000e640000001000 */
[----:B-1----:R-:W-:-:S04]  /*1a30*/  FFMA R2, R9, R0, -1 ;  /* 0xbf80000009027423 */ /* 0x002fc80000000000 */
[----:B------:R-:W-:-:S04]  /*1a40*/  FADD.FTZ R7, -R2, -RZ ;  /* 0x800000ff02077221 */ /* 0x000fc80000010100 */
[----:B------:R-:W-:-:S07]  /*1a50*/  FFMA R0, R0, R7, R0 ;  /* 0x0000000700007223 */ /* 0x000fce0000000000 */
.L_x_64:
[----:B------:R-:W-:Y:S05]  /*1a60*/  BSYNC.RECONVERGENT B3 ;  /* 0x0000000000037941 */ /* 0x000fea0003800200 */
.L_x_62:
[----:B------:R-:W2:Y:S04]  /*1a70*/  LDG.E R8, desc[UR6][R16.64+0x28] ;  /* 0x0000280610087981 */ /* 0x000ea8000c1e1900 */
[----:B------:R-:W3:Y:S04]  /*1a80*/  LDG.E R2, desc[UR6][R16.64+0x24] ;  /* 0x0000240610027981 */ /* 0x000ee8000c1e1900 */
[----:B------:R-:W3:Y:S04]  /*1a90*/  LDG.E R9, desc[UR6][R14.64+0x24] ;  /* 0x000024060e097981 */ /* 0x000ee8000c1e1900 */
[----:B------:R-:W4:Y:S01]  /*1aa0*/  LDG.E R11, desc[UR6][R14.64+0x28] ;  /* 0x000028060e0b7981 */ /* 0x000f22000c1e1900 */
[----:B------:R-:W-:-:S04]  /*1ab0*/  FMUL R7, R0, R0 ;  /* 0x0000000000077220 */ /* 0x000fc80000400000 */
[----:B------:R-:W-:Y:S01]  /*1ac0*/  FMUL R7, R7, R0 ;  /* 0x0000000007077220 */ /* 0x000fe20000400000 */
[----:B--2---:R-:W-:Y:S01]  /*1ad0*/  FMUL R8, R8, 8.99000012800000000000e+09 ;  /* 0x5005f62108087820 */ /* 0x004fe20000400000 */
[----:B---3--:R-:W-:-:S03]  /*1ae0*/  FMUL R2, R2, R9 ;  /* 0x0000000902027220 */ /* 0x008fc60000400000 */
[----:B----4-:R-:W-:Y:S01]  /*1af0*/  FMUL R8, R8, R11 ;  /* 0x0000000b08087220 */ /* 0x010fe20000400000 */
[----:B------:R-:W-:-:S03]  /*1b00*/  FMUL R2, R7, R2 ;  /* 0x0000000207027220 */ /* 0x000fc60000400000 */
[----:B------:R-:W-:Y:S01]  /*1b10*/  FMUL R8, R7, R8 ;  /* 0x0000000807087220 */ /* 0x000fe20000400000 */
[-C--:B------:R-:W-:Y:S01]  /*1b20*/  FFMA R23, R6, R2.reuse, R23 ;  /* 0x0000000206177223 */ /* 0x080fe20000000017 */
[CC--:B------:R-:W-:Y:S01]  /*1b30*/  FFMA R0, R5.reuse, R2.reuse, R13 ;  /* 0x0000000205007223 */ /* 0x0c0fe2000000000d */
[----:B------:R-:W-:Y:S02]  /*1b40*/  FFMA R7, R4, R2, R18 ;  /* 0x0000000204077223 */ /* 0x000fe40000000012 */
[-C--:B------:R-:W-:Y:S01]  /*1b50*/  FFMA R23, R6, R8.reuse, R23 ;  /* 0x0000000806177223 */ /* 0x080fe20000000017 */
[-C--:B------:R-:W-:Y:S01]  /*1b60*/  FFMA R13, R5, R8.reuse, R0 ;  /* 0x00000008050d7223 */ /* 0x080fe20000000000 */
[----:B------:R-:W-:-:S07]  /*1b70*/  FFMA R18, R4, R8, R7 ;  /* 0x0000000804127223 */ /* 0x000fce0000000007 */
.L_x_44:
[----:B------:R-:W-:Y:S05]  /*1b80*/  BSYNC.RECONVERGENT B2 ;  /* 0x0000000000027941 */ /* 0x000fea0003800200 */
.L_x_43:
[----:B------:R1:W-:Y:S04]  /*1b90*/  STG.E desc[UR6][R16.64+0x18], R23 ;  /* 0x0000181710007986 */ /* 0x0003e8000c101906 */
[----:B------:R1:W-:Y:S04]  /*1ba0*/  STG.E desc[UR6][R16.64+0x1c], R13 ;  /* 0x00001c0d10007986 */ /* 0x0003e8000c101906 */
[----:B------:R1:W-:Y:S02]  /*1bb0*/  STG.E desc[UR6][R16.64+0x20], R18 ;  /* 0x0000201210007986 */ /* 0x0003e4000c101906 */
.L_x_15:
[----:B------:R-:W-:Y:S05]  /*1bc0*/  BSYNC.RECONVERGENT B0 ;  /* 0x0000000000007941 */ /* 0x000fea0003800200 */
.L_x_14:
[----:B------:R-:W2:Y:S01]  /*1bd0*/  LDCU UR4, c[0x0][0x388] ;  /* 0x00007100ff0477ac */ /* 0x000ea20008000800 */
[----:B------:R-:W-:Y:S01]  /*1be0*/  BSSY.RECONVERGENT B0, `(.L_x_65) ;  /* 0x0000046000007945 */ /* 0x000fe20003800200 */
[----:B--2---:R-:W-:-:S13]  /*1bf0*/  ISETP.GE.AND P0, PT, R3, UR4, PT ;  /* 0x0000000403007c0c */ /* 0x004fda000bf06270 */
[----:B------:R-:W-:Y:S05]  /*1c00*/  @P0 BRA `(.L_x_66) ;  /* 0x00000004000c0947 */ /* 0x000fea0003800000 */
[----:B------:R-:W-:Y:S01]  /*1c10*/  ISETP.NE.AND P0, PT, R3, R19, PT ;  /* 0x000000130300720c */ /* 0x000fe20003f05270 */
[----:B------:R-:W-:-:S12]  /*1c20*/  BSSY.RECONVERGENT B2, `(.L_x_67) ;  /* 0x0000040000027945 */ /* 0x000fd80003800200 */
[----:B------:R-:W-:Y:S05]  /*1c30*/  @!P0 BRA `(.L_x_68) ;  /* 0x0000000000f88947 */ /* 0x000fea0003800000 */
[----:B------:R-:W2:Y:S01]  /*1c40*/  LDC.64 R8, c[0x0][0x380] ;  /* 0x0000e000ff087b82 */ /* 0x000ea20000000a00 */
[----:B------:R-:W3:Y:S04]  /*1c50*/  LDG.E R0, desc[UR6][R16.64+0x4] ;  /* 0x0000040610007981 */ /* 0x000ee8000c1e1900 */
[----:B------:R-:W4:Y:S04]  /*1c60*/  LDG.E R7, desc[UR6][R16.64] ;  /* 0x0000000610077981 */ /* 0x000f28000c1e1900 */
[----:B------:R-:W5:Y:S01]  /*1c70*/  LDG.E R11, desc[UR6][R16.64+0x8] ;  /* 0x00000806100b7981 */ /* 0x000f62000c1e1900 */
[----:B--2---:R-:W-:-:S05]  /*1c80*/  IMAD.WIDE.U32 R8, R3, 0x2c, R8 ;  /* 0x0000002c03087825 */ /* 0x004fca00078e0008 */
[----:B------:R-:W3:Y:S04]  /*1c90*/  LDG.E R5, desc[UR6][R8.64+0x4] ;  /* 0x0000040608057981 */ /* 0x000ee8000c1e1900 */
[----:B------:R-:W4:Y:S04]  /*1ca0*/  LDG.E R6, desc[UR6][R8.64] ;  /* 0x0000000608067981 */ /* 0x000f28000c1e1900 */
[----:B------:R-:W5:Y:S01]  /*1cb0*/  LDG.E R4, desc[UR6][R8.64+0x8] ;  /* 0x0000080608047981 */ /* 0x000f62000c1e1900 */
[----:B------:R-:W-:Y:S01]  /*1cc0*/  BSSY.RECONVERGENT B1, `(.L_x_69) ;  /* 0x0000012000017945 */ /* 0x000fe20003800200 */
[----:B---3--:R-:W-:Y:S01]  /*1cd0*/  FADD R5, R5, -R0 ;  /* 0x8000000005057221 */ /* 0x008fe20000000000 */
[----:B----4-:R-:W-:-:S03]  /*1ce0*/  FADD R6, R6, -R7 ;  /* 0x8000000706067221 */ /* 0x010fc60000000000 */
[----:B------:R-:W-:Y:S01]  /*1cf0*/  FMUL R7, R5, R5 ;  /* 0x0000000505077220 */ /* 0x000fe20000400000 */
[----:B-----5:R-:W-:-:S03]  /*1d00*/  FADD R4, R4, -R11 ;  /* 0x8000000b04047221 */ /* 0x020fc60000000000 */
[----:B------:R-:W-:-:S04]  /*1d10*/  FFMA R7, R6, R6, R7 ;  /* 0x0000000606077223 */ /* 0x000fc80000000007 */
[----:B------:R-:W-:-:S05]  /*1d20*/  FFMA R2, R4, R4, R7 ;  /* 0x0000000404027223 */ /* 0x000fca0000000007 */
[----:B------:R-:W-:Y:S01]  /*1d30*/  IADD3 R0, PT, PT, R2, -0xd000000, RZ ;  /* 0xf300000002007810 */ /* 0x000fe20007ffe0ff */
[----:B------:R2:W3:Y:S03]  /*1d40*/  MUFU.RSQ R7, R2 ;  /* 0x0000000200077308 */ /* 0x0004e60000001400 */
[----:B------:R-:W-:-:S13]  /*1d50*/  ISETP.GT.U32.AND P0, PT, R0, 0x727fffff, PT ;  /* 0x727fffff0000780c */ /* 0x000fda0003f04070 */
[----:B--2---:R-:W-:Y:S05]  /*1d60*/  @!P0 BRA `(.L_x_70) ;  /* 0x00000000000c8947 */ /* 0x004fea0003800000 */
[----:B------:R-:W-:-:S07]  /*1d70*/  MOV R0, 0x1d90 ;  /* 0x00001d9000007802 */ /* 0x000fce0000000f00 */
[----:B01-3--:R-:W-:Y:S05]  /*1d80*/  CALL.REL.NOINC `($__internal_2_$__cuda_sm20_sqrt_rn_f32_slowpath) ;  /* 0x0000002000187944 */ /* 0x00bfea0003c00000 */
[----:B------:R-:W-:Y:S05]  /*1d90*/  BRA `(.L_x_71) ;  /* 0x0000000000107947 */ /* 0x000fea0003800000 */
.L_x_70:
[----:B---3--:R-:W-:Y:S01]  /*1da0*/  FMUL.FTZ R28, R2, R7 ;  /* 0x00000007021c7220 */ /* 0x008fe20000410000 */
[----:B------:R-:W-:-:S03]  /*1db0*/  FMUL.FTZ R0, R7, 0.5 ;  /* 0x3f00000007007820 */ /* 0x000fc60000410000 */
[----:B------:R-:W-:-:S04]  /*1dc0*/  FFMA R7, -R28, R28, R2 ;  /* 0x0000001c1c077223 */ /* 0x000fc80000000102 */
[----:B------:R-:W-:-:S07]  /*1dd0*/  FFMA R28, R7, R0, R28 ;  /* 0x00000000071c7223 */ /* 0x000fce000000001c */
.L_x_71:
[----:B------:R-:W-:Y:S05]  /*1de0*/  BSYNC.RECONVERGENT B1 ;  /* 0x0000000000017941 */ /* 0x000fea0003800200 */
.L_x_69:
        /* <DEDUP_REMOVED lines=8> */
[----:B01----:R-:W-:Y:S05]  /*1e70*/  CALL.REL.NOINC `($__internal_1_$__cuda_sm20_rcp_rn_f32_slowpath) ;  /* 0x0000001c00087944 */ /* 0x003fea0003c00000 */
[----:B------:R-:W-:Y:S05]  /*1e80*/  BRA `(.L_x_74) ;  /* 0x0000000000107947 */ /* 0x000fea0003800000 */
.L_x_73:
[----:B------:R-:W2:Y:S02]  /*1e90*/  MUFU.RCP R0, R11 ;  /* 0x0000000b00007308 */ /* 0x000ea40000001000 */
[----:B--2---:R-:W-:-:S04]  /*1ea0*/  FFMA R2, R11, R0, -1 ;  /* 0xbf8000000b027423 */ /* 0x004fc80000000000 */
[----:B------:R-:W-:-:S04]  /*1eb0*/  FADD.FTZ R7, -R2, -RZ ;  /* 0x800000ff02077221 */ /* 0x000fc80000010100 */
[----:B------:R-:W-:-:S07]  /*1ec0*/  FFMA R0, R0, R7, R0 ;  /* 0x0000000700007223 */ /* 0x000fce0000000000 */
.L_x_74:
[----:B------:R-:W-:Y:S05]  /*1ed0*/  BSYNC.RECONVERGENT B3 ;  /* 0x0000000000037941 */ /* 0x000fea0003800200 */
.L_x_72:
        /* <DEDUP_REMOVED lines=11> */
[-C--:B-1----:R-:W-:Y:S01]  /*1f90*/  FFMA R23, R6, R2.reuse, R23 ;  /* 0x0000000206177223 */ /* 0x082fe20000000017 */
[CC--:B------:R-:W-:Y:S01]  /*1fa0*/  FFMA R0, R5.reuse, R2.reuse, R13 ;  /* 0x0000000205007223 */ /* 0x0c0fe2000000000d */
[----:B------:R-:W-:Y:S02]  /*1fb0*/  FFMA R7, R4, R2, R18 ;  /* 0x0000000204077223 */ /* 0x000fe40000000012 */
[-C--:B------:R-:W-:Y:S01]  /*1fc0*/  FFMA R23, R6, R10.reuse, R23 ;  /* 0x0000000a06177223 */ /* 0x080fe20000000017 */
[-C--:B------:R-:W-:Y:S01]  /*1fd0*/  FFMA R13, R5, R10.reuse, R0 ;  /* 0x0000000a050d7223 */ /* 0x080fe20000000000 */
[----:B------:R-:W-:-:S03]  /*1fe0*/  FFMA R18, R4, R10, R7 ;  /* 0x0000000a04127223 */ /* 0x000fc60000000007 */
[----:B------:R2:W-:Y:S04]  /*1ff0*/  STG.E desc[UR6][R16.64+0x18], R23 ;  /* 0x0000181710007986 */ /* 0x0005e8000c101906 */
[----:B------:R2:W-:Y:S04]  /*2000*/  STG.E desc[UR6][R16.64+0x1c], R13 ;  /* 0x00001c0d10007986 */ /* 0x0005e8000c101906 */
[----:B------:R2:W-:Y:S02]  /*2010*/  STG.E desc[UR6][R16.64+0x20], R18 ;  /* 0x0000201210007986 */ /* 0x0005e4000c101906 */
.L_x_68:
[----:B------:R-:W-:Y:S05]  /*2020*/  BSYNC.RECONVERGENT B2 ;  /* 0x0000000000027941 */ /* 0x000fea0003800200 */
.L_x_67:
[----:B------:R-:W-:-:S07]  /*2030*/  IADD3 R3, PT, PT, R3, 0x1, RZ ;  /* 0x0000000103037810 */ /* 0x000fce0007ffe0ff */
.L_x_66:
[----:B------:R-:W-:Y:S05]  /*2040*/  BSYNC.RECONVERGENT B0 ;  /* 0x0000000000007941 */ /* 0x000fea0003800200 */
.L_x_65:
[----:B------:R-:W3:Y:S02]  /*2050*/  LDCU UR4, c[0x0][0x388] ;  /* 0x00007100ff0477ac */ /* 0x000ee40008000800 */
[----:B---3--:R-:W-:-:S13]  /*2060*/  ISETP.GE.AND P0, PT, R3, UR4, PT ;  /* 0x0000000403007c0c */ /* 0x008fda000bf06270 */
[----:B------:R-:W-:Y:S05]  /*2070*/  @P0 EXIT ;  /* 0x000000000000094d */ /* 0x000fea0003800000 */
[C---:B------:R-:W-:Y:S01]  /*2080*/  IADD3 R0, PT, PT, R3.reuse, -UR4, RZ ;  /* 0x8000000403007c10 */ /* 0x040fe2000fffe0ff */
[----:B------:R-:W-:Y:S01]  /*2090*/  BSSY.RECONVERGENT B0, `(.L_x_75) ;  /* 0x00000e6000007945 */ /* 0x000fe20003800200 */
[----:B------:R-:W-:Y:S02]  /*20a0*/  IADD3 R4, PT, PT, -R3, UR4, RZ ;  /* 0x0000000403047c10 */ /* 0x000fe4000fffe1ff */
[----:B------:R-:W-:Y:S02]  /*20b0*/  ISETP.GT.U32.AND P0, PT, R0, -0x4, PT ;  /* 0xfffffffc0000780c */ /* 0x000fe40003f04070 */
[----:B------:R-:W-:-:S11]  /*20c0*/  LOP3.LUT R5, R4, 0x3, RZ, 0xc0, !PT ;  /* 0x0000000304057812 */ /* 0x000fd600078ec0ff */
[----:B------:R-:W-:Y:S05]  /*20d0*/  @P0 BRA `(.L_x_76) ;  /* 0x0000000c00840947 */ /* 0x000fea0003800000 */
[----:B------:R-:W3:Y:S01]  /*20e0*/  LDG.E R2, desc[UR6][R16.64+0x28] ;  /* 0x0000280610027981 */ /* 0x000ee2000c1e1900 */
[----:B------:R-:W4:Y:S03]  /*20f0*/  LDC.64 R10, c[0x0][0x380] ;  /* 0x0000e000ff0a7b82 */ /* 0x000f260000000a00 */
[----:B------:R0:W5:Y:S04]  /*2100*/  LDG.E R6, desc[UR6][R16.64] ;  /* 0x0000000610067981 */ /* 0x000168000c1e1900 */
[----:B------:R0:W5:Y:S04]  /*2110*/  LDG.E R7, desc[UR6][R16.64+0x4] ;  /* 0x0000040610077981 */ /* 0x000168000c1e1900 */
[----:B------:R0:W5:Y:S04]  /*2120*/  LDG.E R8, desc[UR6][R16.64+0x8] ;  /* 0x0000080610087981 */ /* 0x000168000c1e1900 */
[----:B------:R0:W5:Y:S01]  /*2130*/  LDG.E R9, desc[UR6][R16.64+0x24] ;  /* 0x0000240610097981 */ /* 0x000162000c1e1900 */
[----:B----4-:R-:W-:-:S03]  /*2140*/  IMAD.WIDE.U32 R10, R3, 0x2c, R10 ;  /* 0x0000002c030a7825 */ /* 0x010fc600078e000a */
[----:B------:R-:W-:Y:S02]  /*2150*/  IADD3 R0, P0, PT, R10, 0x58, RZ ;  /* 0x000000580a007810 */ /* 0x000fe40007f1e0ff */
[----:B------:R-:W-:Y:S02]  /*2160*/  LOP3.LUT R10, R4, 0xfffffffc, RZ, 0xc0, !PT ;  /* 0xfffffffc040a7812 */ /* 0x000fe400078ec0ff */
[----:B------:R-:W-:Y:S02]  /*2170*/  IADD3.X R15, PT, PT, RZ, R11, RZ, P0, !PT ;  /* 0x0000000bff0f7210 */ /* 0x000fe400007fe4ff */
[----:B------:R-:W-:Y:S01]  /*2180*/  IADD3 R10, PT, PT, -R10, RZ, RZ ;  /* 0x000000ff0a0a7210 */ /* 0x000fe20007ffe1ff */
[----:B0--3--:R-:W-:-:S07]  /*2190*/  FMUL R11, R2, 8.99000012800000000000e+09 ;  /* 0x5005f621020b7820 */ /* 0x009fce0000400000 */
.L_x_101:
[----:B------:R-:W-:-:S05]  /*21a0*/  MOV R14, R0 ;  /* 0x00000000000e7202 */ /* 0x000fca0000000f00 */
[----:B------:R-:W3:Y:S04]  /*21b0*/  LDG.E R12, desc[UR6][R14.64+-0x54] ;  /* 0xffffac060e0c7981 */ /* 0x000ee8000c1e1900 */
[----:B------:R-:W4:Y:S04]  /*21c0*/  LDG.E R19, desc[UR6][R14.64+-0x58] ;  /* 0xffffa8060e137981 */ /* 0x000f28000c1e1900 */
[----:B------:R-:W2:Y:S01]  /*21d0*/  LDG.E R21, desc[UR6][R14.64+-0x50] ;  /* 0xffffb0060e157981 */ /* 0x000ea2000c1e1900 */
[----:B------:R-:W-:Y:S01]  /*21e0*/  BSSY.RECONVERGENT B1, `(.L_x_77) ;  /* 0x0000012000017945 */ /* 0x000fe20003800200 */
[----:B---3-5:R-:W-:Y:S01]  /*21f0*/  FADD R12, -R7, R12 ;  /* 0x0000000c070c7221 */ /* 0x028fe20000000100 */
[----:B----4-:R-:W-:-:S03]  /*2200*/  FADD R24, -R6, R19 ;  /* 0x0000001306187221 */ /* 0x010fc60000000100 */
[----:B------:R-:W-:Y:S01]  /*2210*/  FMUL R19, R12, R12 ;  /* 0x0000000c0c137220 */ /* 0x000fe20000400000 */
[----:B--2---:R-:W-:-:S03]  /*2220*/  FADD R22, -R8, R21 ;  /* 0x0000001508167221 */ /* 0x004fc60000000100 */
[----:B------:R-:W-:-:S04]  /*2230*/  FFMA R19, R24, R24, R19 ;  /* 0x0000001818137223 */ /* 0x000fc80000000013 */
[----:B------:R-:W-:-:S04]  /*2240*/  FFMA R2, R22, R22, R19 ;  /* 0x0000001616027223 */ /* 0x000fc80000000013 */
[----:B------:R0:W2:Y:S01]  /*2250*/  MUFU.RSQ R19, R2 ;  /* 0x0000000200137308 */ /* 0x0000a20000001400 */
[----:B------:R-:W-:-:S04]  /*2260*/  IADD3 R0, PT, PT, R2, -0xd000000, RZ ;  /* 0xf300000002007810 */ /* 0x000fc80007ffe0ff */
[----:B------:R-:W-:-:S13]  /*2270*/  ISETP.GT.U32.AND P0, PT, R0, 0x727fffff, PT ;  /* 0x727fffff0000780c */ /* 0x000fda0003f04070 */
[----:B0-2---:R-:W-:Y:S05]  /*2280*/  @!P0 BRA `(.L_x_78) ;  /* 0x00000000000c8947 */ /* 0x005fea0003800000 */
[----:B------:R-:W-:-:S07]  /*2290*/  MOV R0, 0x22b0 ;  /* 0x000022b000007802 */ /* 0x000fce0000000f00 */
[----:B-1----:R-:W-:Y:S05]  /*22a0*/  CALL.REL.NOINC `($__internal_2_$__cuda_sm20_sqrt_rn_f32_slowpath) ;  /* 0x0000001800d07944 */ /* 0x002fea0003c00000 */
[----:B------:R-:W-:Y:S05]  /*22b0*/  BRA `(.L_x_79) ;  /* 0x0000000000107947 */ /* 0x000fea0003800000 */
.L_x_78:
[----:B------:R-:W-:Y:S01]  /*22c0*/  FMUL.FTZ R28, R2, R19 ;  /* 0x00000013021c7220 */ /* 0x000fe20000410000 */
[----:B------:R-:W-:-:S03]  /*22d0*/  FMUL.FTZ R0, R19, 0.5 ;  /* 0x3f00000013007820 */ /* 0x000fc60000410000 */
[----:B------:R-:W-:-:S04]  /*22e0*/  FFMA R19, -R28, R28, R2 ;  /* 0x0000001c1c137223 */ /* 0x000fc80000000102 */
[----:B------:R-:W-:-:S07]  /*22f0*/  FFMA R28, R19, R0, R28 ;  /* 0x00000000131c7223 */ /* 0x000fce000000001c */
.L_x_79:
[----:B------:R-:W-:Y:S05]  /*2300*/  BSYNC.RECONVERGENT B1 ;  /* 0x0000000000017941 */ /* 0x000fea0003800200 */
.L_x_77:
        /* <DEDUP_REMOVED lines=8> */
[----:B-1----:R-:W-:Y:S05]  /*2390*/  CALL.REL.NOINC `($__internal_1_$__cuda_sm20_rcp_rn_f32_slowpath) ;  /* 0x0000001400c07944 */ /* 0x002fea0003c00000 */
[----:B------:R-:W-:Y:S01]  /*23a0*/  MOV R27, R0 ;  /* 0x00000000001b7202 */ /* 0x000fe20000000f00 */
[----:B------:R-:W-:Y:S06]  /*23b0*/  BRA `(.L_x_82) ;  /* 0x0000000000107947 */ /* 0x000fec0003800000 */
.L_x_81:
[----:B------:R-:W0:Y:S02]  /*23c0*/  MUFU.RCP R27, R28 ;  /* 0x0000001c001b7308 */ /* 0x000e240000001000 */
[----:B0-----:R-:W-:-:S04]  /*23d0*/  FFMA R0, R28, R27, -1 ;  /* 0xbf8000001c007423 */ /* 0x001fc8000000001b */
[----:B------:R-:W-:-:S04]  /*23e0*/  FADD.FTZ R0, -R0, -RZ ;  /* 0x800000ff00007221 */ /* 0x000fc80000010100 */
[----:B------:R-:W-:-:S07]  /*23f0*/  FFMA R27, R27, R0, R27 ;  /* 0x000000001b1b7223 */ /* 0x000fce000000001b */
.L_x_82:
[----:B------:R-:W-:Y:S05]  /*2400*/  BSYNC.RECONVERGENT B2 ;  /* 0x0000000000027941 */ /* 0x000fea0003800200 */
.L_x_80:
[----:B------:R-:W2:Y:S04]  /*2410*/  LDG.E R20, desc[UR6][R14.64+-0x28] ;  /* 0xffffd8060e147981 */ /* 0x000ea8000c1e1900 */
[----:B------:R-:W3:Y:S04]  /*2420*/  LDG.E R19, desc[UR6][R14.64+-0x2c] ;  /* 0xffffd4060e137981 */ /* 0x000ee8000c1e1900 */
[----:B------:R-:W4:Y:S04]  /*2430*/  LDG.E R21, desc[UR6][R14.64+-0x24] ;  /* 0xffffdc060e157981 */ /* 0x000f28000c1e1900 */
[----:B------:R-:W5:Y:S04]  /*2440*/  LDG.E R2, desc[UR6][R14.64+-0x34] ;  /* 0xffffcc060e027981 */ /* 0x000f68000c1e1900 */
[----:B------:R-:W5:Y:S01]  /*2450*/  LDG.E R0, desc[UR6][R14.64+-0x30] ;  /* 0xffffd0060e007981 */ /* 0x000f62000c1e1900 */
[-C--:B------:R-:W-:Y:S01]  /*2460*/  FMUL R26, R27, R27.reuse ;  /* 0x0000001b1b1a7220 */ /* 0x080fe20000400000 */
[----:B------:R-:W-:Y:S03]  /*2470*/  BSSY.RECONVERGENT B1, `(.L_x_83) ;  /* 0x000001d000017945 */ /* 0x000fe60003800200 */
[----:B------:R-:W-:Y:S01]  /*2480*/  FMUL R27, R26, R27 ;  /* 0x0000001b1a1b7220 */ /* 0x000fe20000400000 */
[----:B--2---:R-:W-:Y:S01]  /*2490*/  FADD R20, -R7, R20 ;  /* 0x0000001407147221 */ /* 0x004fe20000000100 */
[----:B---3--:R-:W-:-:S03]  /*24a0*/  FADD R19, -R6, R19 ;  /* 0x0000001306137221 */ /* 0x008fc60000000100 */
[----:B------:R-:W-:Y:S01]  /*24b0*/  FMUL R26, R20, R20 ;  /* 0x00000014141a7220 */ /* 0x000fe20000400000 */
[----:B----4-:R-:W-:-:S03]  /*24c0*/  FADD R21, -R8, R21 ;  /* 0x0000001508157221 */ /* 0x010fc60000000100 */
[----:B------:R-:W-:Y:S01]  /*24d0*/  FFMA R28, R19, R19, R26 ;  /* 0x00000013131c7223 */ /* 0x000fe2000000001a */
[----:B-----5:R-:W-:-:S03]  /*24e0*/  FMUL R26, R9, R2 ;  /* 0x00000002091a7220 */ /* 0x020fc60000400000 */
[----:B------:R-:W-:Y:S01]  /*24f0*/  FFMA R2, R21, R21, R28 ;  /* 0x0000001515027223 */ /* 0x000fe2000000001c */
[----:B------:R-:W-:Y:S01]  /*2500*/  FMUL R0, R11, R0 ;  /* 0x000000000b007220 */ /* 0x000fe20000400000 */
[C---:B------:R-:W-:Y:S02]  /*2510*/  FMUL R29, R27.reuse, R26 ;  /* 0x0000001a1b1d7220 */ /* 0x040fe40000400000 */
[----:B------:R0:W2:Y:S01]  /*2520*/  MUFU.RSQ R25, R2 ;  /* 0x0000000200197308 */ /* 0x0000a20000001400 */
[----:B------:R-:W-:Y:S01]  /*2530*/  FMUL R27, R27, R0 ;  /* 0x000000001b1b7220 */ /* 0x000fe20000400000 */
[----:B------:R-:W-:Y:S01]  /*2540*/  IADD3 R0, PT, PT, R2, -0xd000000, RZ ;  /* 0xf300000002007810 */ /* 0x000fe20007ffe0ff */
[----:B-1----:R-:W-:-:S03]  /*2550*/  FFMA R18, R22, R29, R18 ;  /* 0x0000001d16127223 */ /* 0x002fc60000000012 */
[----:B------:R-:W-:Y:S01]  /*2560*/  ISETP.GT.U32.AND P0, PT, R0, 0x727fffff, PT ;  /* 0x727fffff0000780c */ /* 0x000fe20003f04070 */
[-C--:B------:R-:W-:Y:S01]  /*2570*/  FFMA R0, R24, R29.reuse, R23 ;  /* 0x0000001d18007223 */ /* 0x080fe20000000017 */
[----:B------:R-:W-:Y:S01]  /*2580*/  FFMA R23, R12, R29, R13 ;  /* 0x0000001d0c177223 */ /* 0x000fe2000000000d */
[-C--:B------:R-:W-:Y:S02]  /*2590*/  FFMA R22, R22, R27.reuse, R18 ;  /* 0x0000001b16167223 */ /* 0x080fe40000000012 */
[-C--:B------:R-:W-:Y:S01]  /*25a0*/  FFMA R24, R24, R27.reuse, R0 ;  /* 0x0000001b18187223 */ /* 0x080fe20000000000 */
[----:B------:R-:W-:-:S07]  /*25b0*/  FFMA R23, R12, R27, R23 ;  /* 0x0000001b0c177223 */ /* 0x000fce0000000017 */
[----:B0-2---:R-:W-:Y:S05]  /*25c0*/  @!P0 BRA `(.L_x_84) ;  /* 0x00000000000c8947 */ /* 0x005fea0003800000 */
[----:B------:R-:W-:-:S07]  /*25d0*/  MOV R0, 0x25f0 ;  /* 0x000025f000007802 */ /* 0x000fce0000000f00 */
[----:B------:R-:W-:Y:S05]  /*25e0*/  CALL.REL.NOINC `($__internal_2_$__cuda_sm20_sqrt_rn_f32_slowpath) ;  /* 0x0000001800007944 */ /* 0x000fea0003c00000 */
[----:B------:R-:W-:Y:S05]  /*25f0*/  BRA `(.L_x_85) ;  /* 0x0000000000107947 */ /* 0x000fea0003800000 */
.L_x_84:
[----:B------:R-:W-:Y:S01]  /*2600*/  FMUL.FTZ R13, R2, R25 ;  /* 0x00000019020d7220 */ /* 0x000fe20000410000 */
[----:B------:R-:W-:-:S03]  /*2610*/  FMUL.FTZ R25, R25, 0.5 ;  /* 0x3f00000019197820 */ /* 0x000fc60000410000 */
[----:B------:R-:W-:-:S04]  /*2620*/  FFMA R2, -R13, R13, R2 ;  /* 0x0000000d0d027223 */ /* 0x000fc80000000102 */
[----:B------:R-:W-:-:S07]  /*2630*/  FFMA R28, R2, R25, R13 ;  /* 0x00000019021c7223 */ /* 0x000fce000000000d */
.L_x_85:
[----:B------:R-:W-:Y:S05]  /*2640*/  BSYNC.RECONVERGENT B1 ;  /* 0x0000000000017941 */ /* 0x000fea0003800200 */
.L_x_83:
        /* <DEDUP_REMOVED lines=8> */
[----:B------:R-:W-:Y:S05]  /*26d0*/  CALL.REL.NOINC `($__internal_1_$__cuda_sm20_rcp_rn_f32_slowpath) ;  /* 0x0000001000f07944 */ /* 0x000fea0003c00000 */
[----:B------:R-:W-:Y:S05]  /*26e0*/  BRA `(.L_x_88) ;  /* 0x0000000000107947 */ /* 0x000fea0003800000 */
.L_x_87:
[----:B------:R-:W0:Y:S02]  /*26f0*/  MUFU.RCP R0, R25 ;  /* 0x0000001900007308 */ /* 0x000e240000001000 */
[----:B0-----:R-:W-:-:S04]  /*2700*/  FFMA R2, R25, R0, -1 ;  /* 0xbf80000019027423 */ /* 0x001fc80000000000 */
[----:B------:R-:W-:-:S04]  /*2710*/  FADD.FTZ R13, -R2, -RZ ;  /* 0x800000ff020d7221 */ /* 0x000fc80000010100 */
[----:B------:R-:W-:-:S07]  /*2720*/  FFMA R0, R0, R13, R0 ;  /* 0x0000000d00007223 */ /* 0x000fce0000000000 */
.L_x_88:
[----:B------:R-:W-:Y:S05]  /*2730*/  BSYNC.RECONVERGENT B2 ;  /* 0x0000000000027941 */ /* 0x000fea0003800200 */
.L_x_86:
[----:B------:R-:W2:Y:S04]  /*2740*/  LDG.E R12, desc[UR6][R14.64+0x4] ;  /* 0x000004060e0c7981 */ /* 0x000ea8000c1e1900 */
[----:B------:R-:W3:Y:S04]  /*2750*/  LDG.E R27, desc[UR6][R14.64] ;  /* 0x000000060e1b7981 */ /* 0x000ee8000c1e1900 */
[----:B------:R-:W4:Y:S04]  /*2760*/  LDG.E R25, desc[UR6][R14.64+0x8] ;  /* 0x000008060e197981 */ /* 0x000f28000c1e1900 */
[----:B------:R-:W5:Y:S04]  /*2770*/  LDG.E R2, desc[UR6][R14.64+-0x4] ;  /* 0xfffffc060e027981 */ /* 0x000f68000c1e1900 */
[----:B------:R-:W5:Y:S01]  /*2780*/  LDG.E R26, desc[UR6][R14.64+-0x8] ;  /* 0xfffff8060e1a7981 */ /* 0x000f62000c1e1900 */
[----:B------:R-:W-:-:S04]  /*2790*/  FMUL R13, R0, R0 ;  /* 0x00000000000d7220 */ /* 0x000fc80000400000 */
[----:B------:R-:W-:Y:S01]  /*27a0*/  FMUL R0, R13, R0 ;  /* 0x000000000d007220 */ /* 0x000fe20000400000 */
[----:B------:R-:W-:Y:S01]  /*27b0*/  BSSY.RECONVERGENT B1, `(.L_x_89) ;  /* 0x000001c000017945 */ /* 0x000fe20003800200 */
[----:B--2---:R-:W-:Y:S01]  /*27c0*/  FADD R12, -R7, R12 ;  /* 0x0000000c070c7221 */ /* 0x004fe20000000100 */
[----:B---3--:R-:W-:-:S03]  /*27d0*/  FADD R13, -R6, R27 ;  /* 0x0000001b060d7221 */ /* 0x008fc60000000100 */
[----:B------:R-:W-:Y:S01]  /*27e0*/  FMUL R28, R12, R12 ;  /* 0x0000000c0c1c7220 */ /* 0x000fe20000400000 */
[----:B----4-:R-:W-:-:S03]  /*27f0*/  FADD R18, -R8, R25 ;  /* 0x0000001908127221 */ /* 0x010fc60000000100 */
[----:B------:R-:W-:Y:S01]  /*2800*/  FFMA R29, R13, R13, R28 ;  /* 0x0000000d0d1d7223 */ /* 0x000fe2000000001c */
[----:B-----5:R-:W-:-:S03]  /*2810*/  FMUL R27, R11, R2 ;  /* 0x000000020b1b7220 */ /* 0x020fc60000400000 */
[----:B------:R-:W-:Y:S01]  /*2820*/  FFMA R2, R18, R18, R29 ;  /* 0x0000001212027223 */ /* 0x000fe2000000001d */
[----:B------:R-:W-:-:S04]  /*2830*/  FMUL R25, R9, R26 ;  /* 0x0000001a09197220 */ /* 0x000fc80000400000 */
[----:B------:R-:W-:Y:S01]  /*2840*/  FMUL R26, R0, R25 ;  /* 0x00000019001a7220 */ /* 0x000fe20000400000 */
[----:B------:R-:W-:-:S04]  /*2850*/  IADD3 R25, PT, PT, R2, -0xd000000, RZ ;  /* 0xf300000002197810 */ /* 0x000fc80007ffe0ff */
[----:B------:R-:W-:Y:S02]  /*2860*/  ISETP.GT.U32.AND P0, PT, R25, 0x727fffff, PT ;  /* 0x727fffff1900780c */ /* 0x000fe40003f04070 */
[----:B------:R0:W1:Y:S01]  /*2870*/  MUFU.RSQ R25, R2 ;  /* 0x0000000200197308 */ /* 0x0000620000001400 */
[----:B------:R-:W-:Y:S01]  /*2880*/  FMUL R0, R0, R27 ;  /* 0x0000001b00007220 */ /* 0x000fe20000400000 */
[-C--:B------:R-:W-:Y:S01]  /*2890*/  FFMA R27, R19, R26.reuse, R24 ;  /* 0x0000001a131b7223 */ /* 0x080fe20000000018 */
[CC--:B------:R-:W-:Y:S01]  /*28a0*/  FFMA R23, R20.reuse, R26.reuse, R23 ;  /* 0x0000001a14177223 */ /* 0x0c0fe20000000017 */
[----:B------:R-:W-:Y:S02]  /*28b0*/  FFMA R22, R21, R26, R22 ;  /* 0x0000001a15167223 */ /* 0x000fe40000000016 */
[-C--:B------:R-:W-:Y:S01]  /*28c0*/  FFMA R19, R19, R0.reuse, R27 ;  /* 0x0000000013137223 */ /* 0x080fe2000000001b */
[-C--:B------:R-:W-:Y:S01]  /*28d0*/  FFMA R20, R20, R0.reuse, R23 ;  /* 0x0000000014147223 */ /* 0x080fe20000000017 */
[----:B------:R-:W-:-:S03]  /*28e0*/  FFMA R21, R21, R0, R22 ;  /* 0x0000000015157223 */ /* 0x000fc60000000016 */
[----:B0-----:R-:W-:Y:S05]  /*28f0*/  @!P0 BRA `(.L_x_90) ;  /* 0x00000000000c8947 */ /* 0x001fea0003800000 */
[----:B------:R-:W-:-:S07]  /*2900*/  MOV R0, 0x2920 ;  /* 0x0000292000007802 */ /* 0x000fce0000000f00 */
[----:B-1----:R-:W-:Y:S05]  /*2910*/  CALL.REL.NOINC `($__internal_2_$__cuda_sm20_sqrt_rn_f32_slowpath) ;  /* 0x0000001400347944 */ /* 0x002fea0003c00000 */
[----:B------:R-:W-:Y:S05]  /*2920*/  BRA `(.L_x_91) ;  /* 0x0000000000107947 */ /* 0x000fea0003800000 */
.L_x_90:
[----:B-1----:R-:W-:Y:S01]  /*2930*/  FMUL.FTZ R23, R2, R25 ;  /* 0x0000001902177220 */ /* 0x002fe20000410000 */
[----:B------:R-:W-:-:S03]  /*2940*/  FMUL.FTZ R25, R25, 0.5 ;  /* 0x3f00000019197820 */ /* 0x000fc60000410000 */
[----:B------:R-:W-:-:S04]  /*2950*/  FFMA R2, -R23, R23, R2 ;  /* 0x0000001717027223 */ /* 0x000fc80000000102 */
[----:B------:R-:W-:-:S07]  /*2960*/  FFMA R28, R2, R25, R23 ;  /* 0x00000019021c7223 */ /* 0x000fce0000000017 */
.L_x_91:
[----:B------:R-:W-:Y:S05]  /*2970*/  BSYNC.RECONVERGENT B1 ;  /* 0x0000000000017941 */ /* 0x000fea0003800200 */
.L_x_89:
        /* <DEDUP_REMOVED lines=9> */
[----:B------:R-:W-:Y:S01]  /*2a10*/  MOV R27, R0 ;  /* 0x00000000001b7202 */ /* 0x000fe20000000f00 */
[----:B------:R-:W-:Y:S06]  /*2a20*/  BRA `(.L_x_94) ;  /* 0x0000000000107947 */ /* 0x000fec0003800000 */
.L_x_93:
[----:B------:R-:W0:Y:S02]  /*2a30*/  MUFU.RCP R27, R28 ;  /* 0x0000001c001b7308 */ /* 0x000e240000001000 */
[----:B0-----:R-:W-:-:S04]  /*2a40*/  FFMA R0, R28, R27, -1 ;  /* 0xbf8000001c007423 */ /* 0x001fc8000000001b */
[----:B------:R-:W-:-:S04]  /*2a50*/  FADD.FTZ R0, -R0, -RZ ;  /* 0x800000ff00007221 */ /* 0x000fc80000010100 */
[----:B------:R-:W-:-:S07]  /*2a60*/  FFMA R27, R27, R0, R27 ;  /* 0x000000001b1b7223 */ /* 0x000fce000000001b */
.L_x_94:
[----:B------:R-:W-:Y:S05]  /*2a70*/  BSYNC.RECONVERGENT B2 ;  /* 0x0000000000027941 */ /* 0x000fea0003800200 */
.L_x_92:
        /* <DEDUP_REMOVED lines=16> */
[----:B------:R-:W-:-:S03]  /*2b80*/  FMUL R0, R27, R26 ;  /* 0x0000001a1b007220 */ /* 0x000fc60000400000 */
[----:B------:R-:W-:Y:S01]  /*2b90*/  IADD3 R25, PT, PT, R2, -0xd000000, RZ ;  /* 0xf300000002197810 */ /* 0x000fe20007ffe0ff */
[----:B------:R-:W-:Y:S01]  /*2ba0*/  FMUL R27, R27, R28 ;  /* 0x0000001c1b1b7220 */ /* 0x000fe20000400000 */
[-C--:B------:R-:W-:Y:S02]  /*2bb0*/  FFMA R26, R13, R0.reuse, R19 ;  /* 0x000000000d1a7223 */ /* 0x080fe40000000013 */
[----:B------:R-:W-:Y:S01]  /*2bc0*/  ISETP.GT.U32.AND P0, PT, R25, 0x727fffff, PT ;  /* 0x727fffff1900780c */ /* 0x000fe20003f04070 */
[-C--:B------:R-:W-:Y:S01]  /*2bd0*/  FFMA R20, R12, R0.reuse, R20 ;  /* 0x000000000c147223 */ /* 0x080fe20000000014 */
[----:B------:R0:W1:Y:S01]  /*2be0*/  MUFU.RSQ R25, R2 ;  /* 0x0000000200197308 */ /* 0x0000620000001400 */
[----:B------:R-:W-:Y:S01]  /*2bf0*/  FFMA R21, R18, R0, R21 ;  /* 0x0000000012157223 */ /* 0x000fe20000000015 */
[-C--:B------:R-:W-:Y:S01]  /*2c00*/  FFMA R13, R13, R27.reuse, R26 ;  /* 0x0000001b0d0d7223 */ /* 0x080fe2000000001a */
[-C--:B------:R-:W-:Y:S02]  /*2c10*/  FFMA R12, R12, R27.reuse, R20 ;  /* 0x0000001b0c0c7223 */ /* 0x080fe40000000014 */
[----:B------:R-:W-:-:S06]  /*2c20*/  FFMA R18, R18, R27, R21 ;  /* 0x0000001b12127223 */ /* 0x000fcc0000000015 */
[----:B0-----:R-:W-:Y:S05]  /*2c30*/  @!P0 BRA `(.L_x_96) ;  /* 0x00000000000c8947 */ /* 0x001fea0003800000 */
[----:B------:R-:W-:-:S07]  /*2c40*/  MOV R0, 0x2c60 ;  /* 0x00002c6000007802 */ /* 0x000fce0000000f00 */
[----:B-1----:R-:W-:Y:S05]  /*2c50*/  CALL.REL.NOINC `($__internal_2_$__cuda_sm20_sqrt_rn_f32_slowpath) ;  /* 0x0000001000647944 */ /* 0x002fea0003c00000 */
[----:B------:R-:W-:Y:S05]  /*2c60*/  BRA `(.L_x_97) ;  /* 0x0000000000107947 */ /* 0x000fea0003800000 */
.L_x_96:
[----:B-1----:R-:W-:Y:S01]  /*2c70*/  FMUL.FTZ R19, R2, R25 ;  /* 0x0000001902137220 */ /* 0x002fe20000410000 */
[----:B------:R-:W-:-:S03]  /*2c80*/  FMUL.FTZ R25, R25, 0.5 ;  /* 0x3f00000019197820 */ /* 0x000fc60000410000 */
[----:B------:R-:W-:-:S04]  /*2c90*/  FFMA R2, -R19, R19, R2 ;  /* 0x0000001313027223 */ /* 0x000fc80000000102 */
[----:B------:R-:W-:-:S07]  /*2ca0*/  FFMA R28, R2, R25, R19 ;  /* 0x00000019021c7223 */ /* 0x000fce0000000013 */
.L_x_97:
[----:B------:R-:W-:Y:S05]  /*2cb0*/  BSYNC.RECONVERGENT B1 ;  /* 0x0000000000017941 */ /* 0x000fea0003800200 */
.L_x_95:
        /* <DEDUP_REMOVED lines=10> */
.L_x_99:
[----:B------:R-:W0:Y:S02]  /*2d60*/  MUFU.RCP R0, R21 ;  /* 0x0000001500007308 */ /* 0x000e240000001000 */
[----:B0-----:R-:W-:-:S04]  /*2d70*/  FFMA R2, R21, R0, -1 ;  /* 0xbf80000015027423 */ /* 0x001fc80000000000 */
[----:B------:R-:W-:-:S04]  /*2d80*/  FADD.FTZ R19, -R2, -RZ ;  /* 0x800000ff02137221 */ /* 0x000fc80000010100 */
[----:B------:R-:W-:-:S07]  /*2d90*/  FFMA R0, R0, R19, R0 ;  /* 0x0000001300007223 */ /* 0x000fce0000000000 */
.L_x_100:
[----:B------:R-:W-:Y:S05]  /*2da0*/  BSYNC.RECONVERGENT B2 ;  /* 0x0000000000027941 */ /* 0x000fea0003800200 */
.L_x_98:
[----:B------:R-:W2:Y:S04]  /*2db0*/  LDG.E R2, desc[UR6][R14.64+0x50] ;  /* 0x000050060e027981 */ /* 0x000ea8000c1e1900 */
[----:B------:R0:W3:Y:S01]  /*2dc0*/  LDG.E R20, desc[UR6][R14.64+0x54] ;  /* 0x000054060e147981 */ /* 0x0000e2000c1e1900 */
[----:B------:R-:W-:Y:S01]  /*2dd0*/  IADD3 R10, PT, PT, R10, 0x4, RZ ;  /* 0x000000040a0a7810 */ /* 0x000fe20007ffe0ff */
[-C--:B------:R-:W-:Y:S01]  /*2de0*/  FMUL R19, R0, R0.reuse ;  /* 0x0000000000137220 */ /* 0x080fe20000400000 */
[----:B------:R-:W-:Y:S02]  /*2df0*/  IADD3 R3, PT, PT, R3, 0x4, RZ ;  /* 0x0000000403037810 */ /* 0x000fe40007ffe0ff */
[----:B------:R-:W-:Y:S01]  /*2e00*/  ISETP.NE.AND P0, PT, R10, RZ, PT ;  /* 0x000000ff0a00720c */ /* 0x000fe20003f05270 */
[----:B------:R-:W-:Y:S01]  /*2e10*/  FMUL R19, R19, R0 ;  /* 0x0000000013137220 */ /* 0x000fe20000400000 */
[----:B------:R-:W-:-:S04]  /*2e20*/  IADD3 R0, P1, PT, R14, 0xb0, RZ ;  /* 0x000000b00e007810 */ /* 0x000fc80007f3e0ff */
[----:B0-----:R-:W-:Y:S01]  /*2e30*/  IADD3.X R15, PT, PT, RZ, R15, RZ, P1, !PT ;  /* 0x0000000fff0f7210 */ /* 0x001fe20000ffe4ff */
[----:B--2---:R-:W-:-:S04]  /*2e40*/  FMUL R2, R9, R2 ;  /* 0x0000000209027220 */ /* 0x004fc80000400000 */
[----:B------:R-:W-:Y:S01]  /*2e50*/  FMUL R21, R19, R2 ;  /* 0x0000000213157220 */ /* 0x000fe20000400000 */
[----:B---3--:R-:W-:-:S03]  /*2e60*/  FMUL R20, R11, R20 ;  /* 0x000000140b147220 */ /* 0x008fc60000400000 */
[-C--:B------:R-:W-:Y:S01]  /*2e70*/  FFMA R2, R23, R21.reuse, R13 ;  /* 0x0000001517027223 */ /* 0x080fe2000000000d */
[-C--:B------:R-:W-:Y:S01]  /*2e80*/  FFMA R13, R22, R21.reuse, R12 ;  /* 0x00000015160d7223 */ /* 0x080fe2000000000c */
[----:B------:R-:W-:Y:S01]  /*2e90*/  FMUL R20, R19, R20 ;  /* 0x0000001413147220 */ /* 0x000fe20000400000 */
[----:B------:R-:W-:-:S03]  /*2ea0*/  FFMA R21, R24, R21, R18 ;  /* 0x0000001518157223 */ /* 0x000fc60000000012 */
[-C--:B------:R-:W-:Y:S01]  /*2eb0*/  FFMA R23, R23, R20.reuse, R2 ;  /* 0x0000001417177223 */ /* 0x080fe20000000002 */
[-C--:B------:R-:W-:Y:S01]  /*2ec0*/  FFMA R13, R22, R20.reuse, R13 ;  /* 0x00000014160d7223 */ /* 0x080fe2000000000d */
[----:B------:R-:W-:Y:S01]  /*2ed0*/  FFMA R18, R24, R20, R21 ;  /* 0x0000001418127223 */ /* 0x000fe20000000015 */
[----:B------:R-:W-:Y:S06]  /*2ee0*/  @P0 BRA `(.L_x_101) ;  /* 0xfffffff000ac0947 */ /* 0x000fec000383ffff */
.L_x_76:
[----:B------:R-:W-:Y:S05]  /*2ef0*/  BSYNC.RECONVERGENT B0 ;  /* 0x0000000000007941 */ /* 0x000fea0003800200 */
.L_x_75:
[----:B------:R-:W-:Y:S01]  /*2f00*/  ISETP.NE.AND P0, PT, R5, RZ, PT ;  /* 0x000000ff0500720c */ /* 0x000fe20003f05270 */
[----:B------:R-:W-:-:S12]  /*2f10*/  BSSY.RECONVERGENT B0, `(.L_x_102) ;  /* 0x00000b4000007945 */ /* 0x000fd80003800200 */
[----:B------:R-:W-:Y:S05]  /*2f20*/  @!P0 BRA `(.L_x_103) ;  /* 0x0000000800c88947 */ /* 0x000fea0003800000 */
[----:B------:R-:W-:Y:S01]  /*2f30*/  ISETP.NE.AND P0, PT, R5, 0x1, PT ;  /* 0x000000010500780c */ /* 0x000fe20003f05270 */
[----:B------:R-:W-:-:S12]  /*2f40*/  BSSY.RECONVERGENT B2, `(.L_x_104) ;  /* 0x0000072000027945 */ /* 0x000fd80003800200 */
[----:B------:R-:W-:Y:S05]  /*2f50*/  @!P0 BRA `(.L_x_105) ;  /* 0x0000000400c08947 */ /* 0x000fea0003800000 */
[----:B------:R-:W3:Y:S01]  /*2f60*/  LDC.64 R14, c[0x0][0x380] ;  /* 0x0000e000ff0e7b82 */ /* 0x000ee20000000a00 */
[----:B------:R-:W4:Y:S04]  /*2f70*/  LDG.E R6, desc[UR6][R16.64+0x4] ;  /* 0x0000040610067981 */ /* 0x000f28000c1e1900 */
[----:B------:R-:W5:Y:S04]  /*2f80*/  LDG.E R7, desc[UR6][R16.64] ;  /* 0x0000000610077981 */ /* 0x000f68000c1e1900 */
[----:B------:R-:W2:Y:S01]  /*2f90*/  LDG.E R5, desc[UR6][R16.64+0x8] ;  /* 0x0000080610057981 */ /* 0x000ea2000c1e1900 */
[----:B---3--:R-:W-:-:S05]  /*2fa0*/  IMAD.WIDE.U32 R14, R3, 0x2c, R14 ;  /* 0x0000002c030e7825 */ /* 0x008fca00078e000e */
[----:B------:R-:W4:Y:S04]  /*2fb0*/  LDG.E R9, desc[UR6][R14.64+0x4] ;  /* 0x000004060e097981 */ /* 0x000f28000c1e1900 */
[----:B------:R-:W5:Y:S04]  /*2fc0*/  LDG.E R10, desc[UR6][R14.64] ;  /* 0x000000060e0a7981 */ /* 0x000f68000c1e1900 */
[----:B------:R-:W2:Y:S01]  /*2fd0*/  LDG.E R8, desc[UR6][R14.64+0x8] ;  /* 0x000008060e087981 */ /* 0x000ea2000c1e1900 */
[----:B------:R-:W-:Y:S01]  /*2fe0*/  BSSY.RECONVERGENT B1, `(.L_x_106) ;  /* 0x0000012000017945 */ /* 0x000fe20003800200 */
[----:B----4-:R-:W-:Y:S01]  /*2ff0*/  FADD R9, R9, -R6 ;  /* 0x8000000609097221 */ /* 0x010fe20000000000 */
[----:B-----5:R-:W-:-:S03]  /*3000*/  FADD R10, R10, -R7 ;  /* 0x800000070a0a7221 */ /* 0x020fc60000000000 */
[----:B------:R-:W-:Y:S01]  /*3010*/  FMUL R11, R9, R9 ;  /* 0x00000009090b7220 */ /* 0x000fe20000400000 */
[----:B--2---:R-:W-:-:S03]  /*3020*/  FADD R8, R8, -R5 ;  /* 0x8000000508087221 */ /* 0x004fc60000000000 */
        /* <DEDUP_REMOVED lines=9> */
.L_x_107:
[----:B---3--:R-:W-:Y:S01]  /*30c0*/  FMUL.FTZ R28, R2, R11 ;  /* 0x0000000b021c7220 */ /* 0x008fe20000410000 */
[----:B------:R-:W-:-:S03]  /*30d0*/  FMUL.FTZ R0, R11, 0.5 ;  /* 0x3f0000000b007820 */ /* 0x000fc60000410000 */
[----:B------:R-:W-:-:S04]  /*30e0*/  FFMA R11, -R28, R28, R2 ;  /* 0x0000001c1c0b7223 */ /* 0x000fc80000000102 */
[----:B------:R-:W-:-:S07]  /*30f0*/  FFMA R28, R11, R0, R28 ;  /* 0x000000000b1c7223 */ /* 0x000fce000000001c */
.L_x_108:
[----:B------:R-:W-:Y:S05]  /*3100*/  BSYNC.RECONVERGENT B1 ;  /* 0x0000000000017941 */ /* 0x000fea0003800200 */
.L_x_106:
        /* <DEDUP_REMOVED lines=9> */
[----:B------:R-:W-:Y:S01]  /*31a0*/  MOV R2, R0 ;  /* 0x0000000000027202 */ /* 0x000fe20000000f00 */
[----:B------:R-:W-:Y:S06]  /*31b0*/  BRA `(.L_x_111) ;  /* 0x0000000000107947 */ /* 0x000fec0003800000 */
.L_x_110:
[----:B------:R-:W2:Y:S02]  /*31c0*/  MUFU.RCP R2, R19 ;  /* 0x0000001300027308 */ /* 0x000ea40000001000 */
[----:B--2---:R-:W-:-:S04]  /*31d0*/  FFMA R0, R19, R2, -1 ;  /* 0xbf80000013007423 */ /* 0x004fc80000000002 */
[----:B------:R-:W-:-:S04]  /*31e0*/  FADD.FTZ R11, -R0, -RZ ;  /* 0x800000ff000b7221 */ /* 0x000fc80000010100 */
[----:B------:R-:W-:-:S07]  /*31f0*/  FFMA R2, R2, R11, R2 ;  /* 0x0000000b02027223 */ /* 0x000fce0000000002 */
.L_x_111:
[----:B------:R-:W-:Y:S05]  /*3200*/  BSYNC.RECONVERGENT B3 ;  /* 0x0000000000037941 */ /* 0x000fea0003800200 */
.L_x_109:
        /* <DEDUP_REMOVED lines=11> */
[-C--:B------:R-:W-:Y:S01]  /*32c0*/  FMUL R21, R2, R2.reuse ;  /* 0x0000000202157220 */ /* 0x080fe20000400000 */
[----:B----4-:R-:W-:Y:S02]  /*32d0*/  FADD R5, -R5, R22 ;  /* 0x0000001605057221 */ /* 0x010fe40000000100 */
[----:B------:R-:W-:Y:S01]  /*32e0*/  FFMA R22, R7, R7, R20 ;  /* 0x0000000707167223 */ /* 0x000fe20000000014 */
[----:B------:R-:W-:-:S03]  /*32f0*/  FMUL R21, R21, R2 ;  /* 0x0000000215157220 */ /* 0x000fc60000400000 */
[----:B------:R-:W-:-:S05]  /*3300*/  FFMA R2, R5, R5, R22 ;  /* 0x0000000505027223 */ /* 0x000fca0000000016 */
[----:B------:R-:W-:Y:S01]  /*3310*/  IADD3 R24, PT, PT, R2, -0xd000000, RZ ;  /* 0xf300000002187810 */ /* 0x000fe20007ffe0ff */
[----:B-----5:R-:W-:Y:S01]  /*3320*/  FMUL R11, R11, 8.99000012800000000000e+09 ;  /* 0x5005f6210b0b7820 */ /* 0x020fe20000400000 */
[----:B------:R-:W-:Y:S02]  /*3330*/  FMUL R20, R12, R19 ;  /* 0x000000130c147220 */ /* 0x000fe40000400000 */
[----:B------:R-:W-:Y:S01]  /*3340*/  ISETP.GT.U32.AND P0, PT, R24, 0x727fffff, PT ;  /* 0x727fffff1800780c */ /* 0x000fe20003f04070 */
[----:B------:R2:W3:Y:S01]  /*3350*/  MUFU.RSQ R19, R2 ;  /* 0x0000000200137308 */ /* 0x0004e20000001400 */
[----:B------:R-:W-:Y:S01]  /*3360*/  FMUL R0, R11, R0 ;  /* 0x000000000b007220 */ /* 0x000fe20000400000 */
[----:B------:R-:W-:-:S03]  /*3370*/  FMUL R20, R21, R20 ;  /* 0x0000001415147220 */ /* 0x000fc60000400000 */
[----:B------:R-:W-:Y:S01]  /*3380*/  FMUL R22, R21, R0 ;  /* 0x0000000015167220 */ /* 0x000fe20000400000 */
[CC--:B------:R-:W-:Y:S01]  /*3390*/  FFMA R0, R9.reuse, R20.reuse, R13 ;  /* 0x0000001409007223 */ /* 0x0c0fe2000000000d */
[-C--:B-1----:R-:W-:Y:S01]  /*33a0*/  FFMA R23, R10, R20.reuse, R23 ;  /* 0x000000140a177223 */ /* 0x082fe20000000017 */
[----:B------:R-:W-:Y:S02]  /*33b0*/  FFMA R13, R8, R20, R18 ;  /* 0x00000014080d7223 */ /* 0x000fe40000000012 */
[-C--:B------:R-:W-:Y:S01]  /*33c0*/  FFMA R9, R9, R22.reuse, R0 ;  /* 0x0000001609097223 */ /* 0x080fe20000000000 */
[-C--:B------:R-:W-:Y:S01]  /*33d0*/  FFMA R10, R10, R22.reuse, R23 ;  /* 0x000000160a0a7223 */ /* 0x080fe20000000017 */
[----:B------:R-:W-:Y:S01]  /*33e0*/  FFMA R8, R8, R22, R13 ;  /* 0x0000001608087223 */ /* 0x000fe2000000000d */
[----:B--2---:R-:W-:Y:S06]  /*33f0*/  @!P0 BRA `(.L_x_113) ;  /* 0x00000000000c8947 */ /* 0x004fec0003800000 */
[----:B------:R-:W-:-:S07]  /*3400*/  MOV R0, 0x3420 ;  /* 0x0000342000007802 */ /* 0x000fce0000000f00 */
[----:B0--3--:R-:W-:Y:S05]  /*3410*/  CALL.REL.NOINC `($__internal_2_$__cuda_sm20_sqrt_rn_f32_slowpath) ;  /* 0x0000000800747944 */ /* 0x009fea0003c00000 */
[----:B------:R-:W-:Y:S05]  /*3420*/  BRA `(.L_x_114) ;  /* 0x0000000000107947 */ /* 0x000fea0003800000 */
.L_x_113:
[----:B---3--:R-:W-:Y:S01]  /*3430*/  FMUL.FTZ R13, R2, R19 ;  /* 0x00000013020d7220 */ /* 0x008fe20000410000 */
[----:B------:R-:W-:-:S03]  /*3440*/  FMUL.FTZ R19, R19, 0.5 ;  /* 0x3f00000013137820 */ /* 0x000fc60000410000 */
[----:B------:R-:W-:-:S04]  /*3450*/  FFMA R2, -R13, R13, R2 ;  /* 0x0000000d0d027223 */ /* 0x000fc80000000102 */
[----:B------:R-:W-:-:S07]  /*3460*/  FFMA R28, R2, R19, R13 ;  /* 0x00000013021c7223 */ /* 0x000fce000000000d */
.L_x_114:
[----:B------:R-:W-:Y:S05]  /*3470*/  BSYNC.RECONVERGENT B1 ;  /* 0x0000000000017941 */ /* 0x000fea0003800200 */
.L_x_112:
        /* <DEDUP_REMOVED lines=10> */
.L_x_116:
[----:B------:R-:W1:Y:S02]  /*3520*/  MUFU.RCP R0, R19 ;  /* 0x0000001300007308 */ /* 0x000e640000001000 */
[----:B-1----:R-:W-:-:S04]  /*3530*/  FFMA R2, R19, R0, -1 ;  /* 0xbf80000013027423 */ /* 0x002fc80000000000 */
[----:B------:R-:W-:-:S04]  /*3540*/  FADD.FTZ R13, -R2, -RZ ;  /* 0x800000ff020d7221 */ /* 0x000fc80000010100 */
[----:B------:R-:W-:-:S07]  /*3550*/  FFMA R0, R0, R13, R0 ;  /* 0x0000000d00007223 */ /* 0x000fce0000000000 */
.L_x_117:
[----:B------:R-:W-:Y:S05]  /*3560*/  BSYNC.RECONVERGENT B3 ;  /* 0x0000000000037941 */ /* 0x000fea0003800200 */
.L_x_115:
        /* <DEDUP_REMOVED lines=15> */
.L_x_105:
[----:B------:R-:W-:Y:S05]  /*3660*/  BSYNC.RECONVERGENT B2 ;  /* 0x0000000000027941 */ /* 0x000fea0003800200 */
.L_x_104:
[----:B------:R-:W-:-:S04]  /*3670*/  LOP3.LUT R4, R4, 0x1, RZ, 0xc0, !PT ;  /* 0x0000000104047812 */ /* 0x000fc800078ec0ff */
[----:B------:R-:W-:-:S13]  /*3680*/  ISETP.NE.U32.AND P0, PT, R4, 0x1, PT ;  /* 0x000000010400780c */ /* 0x000fda0003f05070 */
[----:B------:R-:W-:Y:S05]  /*3690*/  @P0 BRA `(.L_x_103) ;  /* 0x0000000000ec0947 */ /* 0x000fea0003800000 */
[----:B------:R-:W3:Y:S01]  /*36a0*/  LDC.64 R6, c[0x0][0x380] ;  /* 0x0000e000ff067b82 */ /* 0x000ee20000000a00 */
[----:B------:R-:W4:Y:S04]  /*36b0*/  LDG.E R0, desc[UR6][R16.64] ;  /* 0x0000000610007981 */ /* 0x000f28000c1e1900 */
[----:B------:R-:W5:Y:S01]  /*36c0*/  LDG.E R9, desc[UR6][R16.64+0x8] ;  /* 0x0000080610097981 */ /* 0x000f62000c1e1900 */
[----:B---3--:R-:W-:-:S03]  /*36d0*/  IMAD.WIDE.U32 R6, R3, 0x2c, R6 ;  /* 0x0000002c03067825 */ /* 0x008fc600078e0006 */
[----:B------:R-:W3:Y:S04]  /*36e0*/  LDG.E R3, desc[UR6][R16.64+0x4] ;  /* 0x0000040610037981 */ /* 0x000ee8000c1e1900 */
        /* <DEDUP_REMOVED lines=11> */
[----:B------:R3:W4:Y:S03]  /*37a0*/  MUFU.RSQ R9, R2 ;  /* 0x0000000200097308 */ /* 0x0007260000001400 */
[----:B------:R-:W-:-:S13]  /*37b0*/  ISETP.GT.U32.AND P0, PT, R0, 0x727fffff, PT ;  /* 0x727fffff0000780c */ /* 0x000fda0003f04070 */
[----:B---3--:R-:W-:Y:S05]  /*37c0*/  @!P0 BRA `(.L_x_119) ;  /* 0x00000000000c8947 */ /* 0x008fea0003800000 */
[----:B------:R-:W-:-:S07]  /*37d0*/  MOV R0, 0x37f0 ;  /* 0x000037f000007802 */ /* 0x000fce0000000f00 */
[----:B012-4-:R-:W-:Y:S05]  /*37e0*/  CALL.REL.NOINC `($__internal_2_$__cuda_sm20_sqrt_rn_f32_slowpath) ;  /* 0x0000000400807944 */ /* 0x017fea0003c00000 */
[----:B------:R-:W-:Y:S05]  /*37f0*/  BRA `(.L_x_120) ;  /* 0x0000000000107947 */ /* 0x000fea0003800000 */
.L_x_119:
[----:B----4-:R-:W-:Y:S01]  /*3800*/  FMUL.FTZ R28, R2, R9 ;  /* 0x00000009021c7220 */ /* 0x010fe20000410000 */
[----:B------:R-:W-:-:S03]  /*3810*/  FMUL.FTZ R0, R9, 0.5 ;  /* 0x3f00000009007820 */ /* 0x000fc60000410000 */
[----:B------:R-:W-:-:S04]  /*3820*/  FFMA R9, -R28, R28, R2 ;  /* 0x0000001c1c097223 */ /* 0x000fc80000000102 */
[----:B------:R-:W-:-:S07]  /*3830*/  FFMA R28, R9, R0, R28 ;  /* 0x00000000091c7223 */ /* 0x000fce000000001c */
.L_x_120:
[----:B------:R-:W-:Y:S05]  /*3840*/  BSYNC.RECONVERGENT B1 ;  /* 0x0000000000017941 */ /* 0x000fea0003800200 */
.L_x_118:
        /* <DEDUP_REMOVED lines=8> */
[----:B012---:R-:W-:Y:S05]  /*38d0*/  CALL.REL.NOINC `($__internal_1_$__cuda_sm20_rcp_rn_f32_slowpath) ;  /* 0x0000000000707944 */ /* 0x007fea0003c00000 */
[----:B------:R-:W-:Y:S05]  /*38e0*/  BRA `(.L_x_123) ;  /* 0x0000000000107947 */ /* 0x000fea0003800000 */
.L_x_122:
[----:B------:R-:W3:Y:S02]  /*38f0*/  MUFU.RCP R0, R11 ;  /* 0x0000000b00007308 */ /* 0x000ee40000001000 */
[----:B---3--:R-:W-:-:S04]  /*3900*/  FFMA R2, R11, R0, -1 ;  /* 0xbf8000000b027423 */ /* 0x008fc80000000000 */
[----:B------:R-:W-:-:S04]  /*3910*/  FADD.FTZ R9, -R2, -RZ ;  /* 0x800000ff02097221 */ /* 0x000fc80000010100 */
[----:B------:R-:W-:-:S07]  /*3920*/  FFMA R0, R0, R9, R0 ;  /* 0x0000000900007223 */ /* 0x000fce0000000000 */
.L_x_123:
[----:B------:R-:W-:Y:S05]  /*3930*/  BSYNC.RECONVERGENT B2 ;  /* 0x0000000000027941 */ /* 0x000fea0003800200 */
.L_x_121:
[----:B------:R-:W3:Y:S04]  /*3940*/  LDG.E R2, desc[UR6][R16.64+0x24] ;  /* 0x0000240610027981 */ /* 0x000ee8000c1e1900 */
[----:B------:R-:W4:Y:S04]  /*3950*/  LDG.E R8, desc[UR6][R16.64+0x28] ;  /* 0x0000280610087981 */ /* 0x000f28000c1e1900 */
[----:B------:R-:W3:Y:S04]  /*3960*/  LDG.E R11, desc[UR6][R6.64+0x24] ;  /* 0x00002406060b7981 */ /* 0x000ee8000c1e1900 */
[----:B------:R-:W5:Y:S01]  /*3970*/  LDG.E R15, desc[UR6][R6.64+0x28] ;  /* 0x00002806060f7981 */ /* 0x000f62000c1e1900 */
[----:B------:R-:W-:-:S04]  /*3980*/  FMUL R9, R0, R0 ;  /* 0x0000000000097220 */ /* 0x000fc80000400000 */
[----:B------:R-:W-:Y:S01]  /*3990*/  FMUL R9, R9, R0 ;  /* 0x0000000009097220 */ /* 0x000fe20000400000 */
[----:B----4-:R-:W-:Y:S01]  /*39a0*/  FMUL R8, R8, 8.99000012800000000000e+09 ;  /* 0x5005f62108087820 */ /* 0x010fe20000400000 */
[----:B---3--:R-:W-:-:S03]  /*39b0*/  FMUL R2, R2, R11 ;  /* 0x0000000b02027220 */ /* 0x008fc60000400000 */
[----:B-----5:R-:W-:Y:S01]  /*39c0*/  FMUL R8, R8, R15 ;  /* 0x0000000f08087220 */ /* 0x020fe20000400000 */
[----:B------:R-:W-:-:S03]  /*39d0*/  FMUL R2, R9, R2 ;  /* 0x0000000209027220 */ /* 0x000fc60000400000 */
[----:B------:R-:W-:Y:S01]  /*39e0*/  FMUL R9, R9, R8 ;  /* 0x0000000809097220 */ /* 0x000fe20000400000 */
[-C--:B------:R-:W-:Y:S01]  /*39f0*/  FFMA R0, R5, R2.reuse, R23 ;  /* 0x0000000205007223 */ /* 0x080fe20000000017 */
[CC--:B-12---:R-:W-:Y:S01]  /*3a00*/  FFMA R13, R4.reuse, R2.reuse, R13 ;  /* 0x00000002040d7223 */ /* 0x0c6fe2000000000d */
[----:B------:R-:W-:Y:S02]  /*3a10*/  FFMA R18, R3, R2, R18 ;  /* 0x0000000203127223 */ /* 0x000fe40000000012 */
[-C--:B------:R-:W-:Y:S01]  /*3a20*/  FFMA R23, R5, R9.reuse, R0 ;  /* 0x0000000905177223 */ /* 0x080fe20000000000 */
[-C--:B------:R-:W-:Y:S01]  /*3a30*/  FFMA R13, R4, R9.reuse, R13 ;  /* 0x00000009040d7223 */ /* 0x080fe2000000000d */
[----:B------:R-:W-:-:S07]  /*3a40*/  FFMA R18, R3, R9, R18 ;  /* 0x0000000903127223 */ /* 0x000fce0000000012 */
.L_x_103:
[----:B------:R-:W-:Y:S05]  /*3a50*/  BSYNC.RECONVERGENT B0 ;  /* 0x0000000000007941 */ /* 0x000fea0003800200 */
.L_x_102:
[----:B------:R-:W-:Y:S04]  /*3a60*/  STG.E desc[UR6][R16.64+0x18], R23 ;  /* 0x0000181710007986 */ /* 0x000fe8000c101906 */
[----:B------:R-:W-:Y:S04]  /*3a70*/  STG.E desc[UR6][R16.64+0x1c], R13 ;  /* 0x00001c0d10007986 */ /* 0x000fe8000c101906 */
[----:B------:R-:W-:Y:S01]  /*3a80*/  STG.E desc[UR6][R16.64+0x20], R18 ;  /* 0x0000201210007986 */ /* 0x000fe2000c101906 */
[----:B------:R-:W-:Y:S05]  /*3a90*/  EXIT ;  /* 0x000000000000794d */ /* 0x000fea0003800000 */
        .weak           $__internal_1_$__cuda_sm20_rcp_rn_f32_slowpath
        .type           $__internal_1_$__cuda_sm20_rcp_rn_f32_slowpath,@function
        .size           $__internal_1_$__cuda_sm20_rcp_rn_f32_slowpath,($__internal_2_$__cuda_sm20_sqrt_rn_f32_slowpath - $__internal_1_$__cuda_sm20_rcp_rn_f32_slowpath)
$__internal_1_$__cuda_sm20_rcp_rn_f32_slowpath:
[----:B------:R-:W-:Y:S01]  /*3aa0*/  SHF.L.U32 R26, R0, 0x1, RZ ;  /* 0x00000001001a7819 */ /* 0x000fe200000006ff */
[----:B------:R-:W-:Y:S03]  /*3ab0*/  BSSY.RECONVERGENT B1, `(.L_x_124) ;  /* 0x0000030000017945 */ /* 0x000fe60003800200 */
[----:B------:R-:W-:-:S04]  /*3ac0*/  SHF.R.U32.HI R26, RZ, 0x18, R26 ;  /* 0x00000018ff1a7819 */ /* 0x000fc8000001161a */
[----:B------:R-:W-:-:S13]  /*3ad0*/  ISETP.NE.U32.AND P0, PT, R26, RZ, PT ;  /* 0x000000ff1a00720c */ /* 0x000fda0003f05070 */
[----:B------:R-:W-:Y:S05]  /*3ae0*/  @P0 BRA `(.L_x_125) ;  /* 0x0000000000280947 */ /* 0x000fea0003800000 */
[----:B------:R-:W-:-:S04]  /*3af0*/  SHF.L.U32 R25, R0, 0x1, RZ ;  /* 0x0000000100197819 */ /* 0x000fc800000006ff */
[----:B------:R-:W-:-:S13]  /*3b00*/  ISETP.NE.AND P0, PT, R25, RZ, PT ;  /* 0x000000ff1900720c */ /* 0x000fda0003f05270 */
[----:B------:R-:W-:Y:S02]  /*3b10*/  @P0 FFMA R26, R0, 1.84467440737095516160e+19, RZ ;  /* 0x5f800000001a0823 */ /* 0x000fe400000000ff */
[----:B------:R-:W-:Y:S08]  /*3b20*/  @!P0 MUFU.RCP R0, R0 ;  /* 0x0000000000008308 */ /* 0x000ff00000001000 */
[----:B------:R-:W0:Y:S02]  /*3b30*/  @P0 MUFU.RCP R25, R26 ;  /* 0x0000001a00190308 */ /* 0x000e240000001000 */
[----:B0-----:R-:W-:-:S04]  /*3b40*/  @P0 FFMA R26, R26, R25, -1 ;  /* 0xbf8000001a1a0423 */ /* 0x001fc80000000019 */
[----:B------:R-:W-:-:S04]  /*3b50*/  @P0 FADD.FTZ R26, -R26, -RZ ;  /* 0x800000ff1a1a0221 */ /* 0x000fc80000010100 */
[----:B------:R-:W-:-:S04]  /*3b60*/  @P0 FFMA R26, R25, R26, R25 ;  /* 0x0000001a191a0223 */ /* 0x000fc80000000019 */
[----:B------:R-:W-:Y:S01]  /*3b70*/  @P0 FFMA R0, R26, 1.84467440737095516160e+19, RZ ;  /* 0x5f8000001a000823 */ /* 0x000fe200000000ff */
[----:B------:R-:W-:Y:S06]  /*3b80*/  BRA `(.L_x_126) ;  /* 0x0000000000887947 */ /* 0x000fec0003800000 */
.L_x_125:
[----:B------:R-:W-:-:S04]  /*3b90*/  IADD3 R27, PT, PT, R26, -0xfd, RZ ;  /* 0xffffff031a1b7810 */ /* 0x000fc80007ffe0ff */
[----:B------:R-:W-:-:S13]  /*3ba0*/  ISETP.GT.U32.AND P0, PT, R27, 0x1, PT ;  /* 0x000000011b00780c */ /* 0x000fda0003f04070 */
[----:B------:R-:W-:Y:S05]  /*3bb0*/  @P0 BRA `(.L_x_127) ;  /* 0x0000000000780947 */ /* 0x000fea0003800000 */
[----:B------:R-:W-:Y:S02]  /*3bc0*/  LOP3.LUT R28, R0, 0x7fffff, RZ, 0xc0, !PT ;  /* 0x007fffff001c7812 */ /* 0x000fe400078ec0ff */
[----:B------:R-:W-:Y:S02]  /*3bd0*/  IADD3 R26, PT, PT, R26, -0xfc, RZ ;  /* 0xffffff041a1a7810 */ /* 0x000fe40007ffe0ff */
[----:B------:R-:W-:-:S04]  /*3be0*/  LOP3.LUT R28, R28, 0x3f800000, RZ, 0xfc, !PT ;  /* 0x3f8000001c1c7812 */ /* 0x000fc800078efcff */
[----:B------:R-:W0:Y:S02]  /*3bf0*/  MUFU.RCP R29, R28 ;  /* 0x0000001c001d7308 */ /* 0x000e240000001000 */
[----:B0-----:R-:W-:-:S04]  /*3c00*/  FFMA R28, R28, R29, -1 ;  /* 0xbf8000001c1c7423 */ /* 0x001fc8000000001d */
[----:B------:R-:W-:-:S04]  /*3c10*/  FADD.FTZ R28, -R28, -RZ ;  /* 0x800000ff1c1c7221 */ /* 0x000fc80000010100 */
[CCC-:B------:R-:W-:Y:S01]  /*3c20*/  FFMA.RM R25, R29.reuse, R28.reuse, R29.reuse ;  /* 0x0000001c1d197223 */ /* 0x1c0fe2000000401d */
[----:B------:R-:W-:-:S05]  /*3c30*/  FFMA.RP R28, R29, R28, R29 ;  /* 0x0000001c1d1c7223 */ /* 0x000fca000000801d */
[C---:B------:R-:W-:Y:S01]  /*3c40*/  FSETP.NEU.FTZ.AND P0, PT, R25.reuse, R28, PT ;  /* 0x0000001c1900720b */ /* 0x040fe20003f1d000 */
[----:B------:R-:W-:Y:S01]  /*3c50*/  HFMA2 R28, -RZ, RZ, 0, 1.78813934326171875e-07 ;  /* 0x00000003ff1c7431 */ /* 0x000fe200000001ff */
[----:B------:R-:W-:Y:S02]  /*3c60*/  LOP3.LUT R25, R25, 0x7fffff, RZ, 0xc0, !PT ;  /* 0x007fffff19197812 */ /* 0x000fe400078ec0ff */
[----:B------:R-:W-:Y:S02]  /*3c70*/  SEL R29, RZ, 0xffffffff, !P0 ;  /* 0xffffffffff1d7807 */ /* 0x000fe40004000000 */
[----:B------:R-:W-:Y:S02]  /*3c80*/  LOP3.LUT R25, R25, 0x800000, RZ, 0xfc, !PT ;  /* 0x0080000019197812 */ /* 0x000fe400078efcff */
[----:B------:R-:W-:Y:S02]  /*3c90*/  IADD3 R29, PT, PT, -R29, RZ, RZ ;  /* 0x000000ff1d1d7210 */ /* 0x000fe40007ffe1ff */
[----:B------:R-:W-:-:S02]  /*3ca0*/  SHF.L.U32 R28, R28, R27, RZ ;  /* 0x0000001b1c1c7219 */ /* 0x000fc400000006ff */
[--C-:B------:R-:W-:Y:S02]  /*3cb0*/  LOP3.LUT P1, RZ, R29, R27, R25.reuse, 0xf8, !PT ;  /* 0x0000001b1dff7212 */ /* 0x100fe4000782f819 */
[----:B------:R-:W-:Y:S02]  /*3cc0*/  LOP3.LUT R28, R28, R25, RZ, 0xc0, !PT ;  /* 0x000000191c1c7212 */ /* 0x000fe400078ec0ff */
[----:B------:R-:W-:Y:S02]  /*3cd0*/  SHF.R.U32.HI R25, RZ, R26, R25 ;  /* 0x0000001aff197219 */ /* 0x000fe40000011619 */
[----:B------:R-:W-:-:S04]  /*3ce0*/  SHF.R.U32.HI R28, RZ, R27, R28 ;  /* 0x0000001bff1c7219 */ /* 0x000fc8000001161c */
[C---:B------:R-:W-:Y:S02]  /*3cf0*/  LOP3.LUT P0, RZ, R28.reuse, 0x1, RZ, 0xc0, !PT ;  /* 0x000000011cff7812 */ /* 0x040fe4000780c0ff */
[----:B------:R-:W-:-:S04]  /*3d00*/  LOP3.LUT P2, RZ, R28, 0x2, RZ, 0xc0, !PT ;  /* 0x000000021cff7812 */ /* 0x000fc8000784c0ff */
[----:B------:R-:W-:Y:S02]  /*3d10*/  PLOP3.LUT P0, PT, P0, P1, P2, 0xe0, 0x0 ;  /* 0x000000000000781c */ /* 0x000fe40000703c20 */
[----:B------:R-:W-:Y:S02]  /*3d20*/  LOP3.LUT P1, RZ, R0, 0x7fffff, RZ, 0xc0, !PT ;  /* 0x007fffff00ff7812 */ /* 0x000fe4000782c0ff */
[----:B------:R-:W-:-:S04]  /*3d30*/  SEL R27, RZ, 0x1, !P0 ;  /* 0x00000001ff1b7807 */ /* 0x000fc80004000000 */
[----:B------:R-:W-:-:S04]  /*3d40*/  IADD3 R27, PT, PT, -R27, RZ, RZ ;  /* 0x000000ff1b1b7210 */ /* 0x000fc80007ffe1ff */
[----:B------:R-:W-:-:S13]  /*3d50*/  ISETP.GE.AND P0, PT, R27, RZ, PT ;  /* 0x000000ff1b00720c */ /* 0x000fda0003f06270 */
[----:B------:R-:W-:-:S04]  /*3d60*/  @!P0 IADD3 R25, PT, PT, R25, 0x1, RZ ;  /* 0x0000000119198810 */ /* 0x000fc80007ffe0ff */
[----:B------:R-:W-:-:S04]  /*3d70*/  @!P1 SHF.L.U32 R25, R25, 0x1, RZ ;  /* 0x0000000119199819 */ /* 0x000fc800000006ff */
[----:B------:R-:W-:Y:S01]  /*3d80*/  LOP3.LUT R0, R25, 0x80000000, R0, 0xf8, !PT ;  /* 0x8000000019007812 */ /* 0x000fe200078ef800 */
[----:B------:R-:W-:Y:S06]  /*3d90*/  BRA `(.L_x_126) ;  /* 0x0000000000047947 */ /* 0x000fec0003800000 */
.L_x_127:
[----:B------:R-:W0:Y:S02]  /*3da0*/  MUFU.RCP R0, R0 ;  /* 0x0000000000007308 */ /* 0x000e240000001000 */
.L_x_126:
[----:B------:R-:W-:Y:S05]  /*3db0*/  BSYNC.RECONVERGENT B1 ;  /* 0x0000000000017941 */ /* 0x000fea0003800200 */
.L_x_124:
[----:B------:R-:W-:Y:S01]  /*3dc0*/  HFMA2 R27, -RZ, RZ, 0, 0 ;  /* 0x00000000ff1b7431 */ /* 0x000fe200000001ff */
[----:B------:R-:W-:-:S04]  /*3dd0*/  MOV R26, R2 ;  /* 0x00000002001a7202 */ /* 0x000fc80000000f00 */
[----:B0-----:R-:W-:Y:S05]  /*3de0*/  RET.REL.NODEC R26 `(_Z15calculateForcesP8Particleif) ;  /* 0xffffffc01a847950 */ /* 0x001fea0003c3ffff */
        .weak           $__internal_2_$__cuda_sm20_sqrt_rn_f32_slowpath
        .type           $__internal_2_$__cuda_sm20_sqrt_rn_f32_slowpath,@function
        .size           $__internal_2_$__cuda_sm20_sqrt_rn_f32_slowpath,(.L_x_132 - $__internal_2_$__cuda_sm20_sqrt_rn_f32_slowpath)
$__internal_2_$__cuda_sm20_sqrt_rn_f32_slowpath:
[----:B------:R-:W-:-:S13]  /*3df0*/  LOP3.LUT P0, RZ, R2, 0x7fffffff, RZ, 0xc0, !PT ;  /* 0x7fffffff02ff7812 */ /* 0x000fda000780c0ff */
[----:B------:R-:W-:Y:S01]  /*3e00*/  @!P0 MOV R28, R2 ;  /* 0x00000002001c8202 */ /* 0x000fe20000000f00 */
[----:B------:R-:W-:Y:S06]  /*3e10*/  @!P0 BRA `(.L_x_128) ;  /* 0x0000000000408947 */ /* 0x000fec0003800000 */
[----:B------:R-:W-:-:S13]  /*3e20*/  FSETP.GEU.FTZ.AND P0, PT, R2, RZ, PT ;  /* 0x000000ff0200720b */ /* 0x000fda0003f1e000 */
[----:B------:R-:W-:Y:S01]  /*3e30*/  @!P0 MOV R28, 0x7fffffff ;  /* 0x7fffffff001c8802 */ /* 0x000fe20000000f00 */
[----:B------:R-:W-:Y:S06]  /*3e40*/  @!P0 BRA `(.L_x_128) ;  /* 0x0000000000348947 */ /* 0x000fec0003800000 */
[----:B------:R-:W-:-:S13]  /*3e50*/  FSETP.GTU.FTZ.AND P0, PT, |R2|, +INF , PT ;  /* 0x7f8000000200780b */ /* 0x000fda0003f1c200 */
[----:B------:R-:W-:Y:S01]  /*3e60*/  @P0 FADD.FTZ R28, R2, 1 ;  /* 0x3f800000021c0421 */ /* 0x000fe20000010000 */
[----:B------:R-:W-:Y:S06]  /*3e70*/  @P0 BRA `(.L_x_128) ;  /* 0x0000000000280947 */ /* 0x000fec0003800000 */
[----:B------:R-:W-:-:S13]  /*3e80*/  FSETP.NEU.FTZ.AND P0, PT, |R2|, +INF , PT ;  /* 0x7f8000000200780b */ /* 0x000fda0003f1d200 */
[----:B------:R-:W-:-:S04]  /*3e90*/  @P0 FFMA R28, R2, 1.84467440737095516160e+19, RZ ;  /* 0x5f800000021c0823 */ /* 0x000fc800000000ff */
[----:B------:R-:W0:Y:S02]  /*3ea0*/  @P0 MUFU.RSQ R27, R28 ;  /* 0x0000001c001b0308 */ /* 0x000e240000001400 */
[----:B0-----:R-:W-:Y:S01]  /*3eb0*/  @P0 FMUL.FTZ R26, R28, R27 ;  /* 0x0000001b1c1a0220 */ /* 0x001fe20000410000 */
[----:B------:R-:W-:-:S03]  /*3ec0*/  @P0 FMUL.FTZ R27, R27, 0.5 ;  /* 0x3f0000001b1b0820 */ /* 0x000fc60000410000 */
[----:B------:R-:W-:-:S04]  /*3ed0*/  @P0 FADD.FTZ R25, -R26, -RZ ;  /* 0x800000ff1a190221 */ /* 0x000fc80000010100 */
[----:B------:R-:W-:Y:S01]  /*3ee0*/  @P0 FFMA R25, R26, R25, R28 ;  /* 0x000000191a190223 */ /* 0x000fe2000000001c */
[----:B------:R-:W-:-:S03]  /*3ef0*/  @!P0 MOV R28, R2 ;  /* 0x00000002001c8202 */ /* 0x000fc60000000f00 */
[----:B------:R-:W-:-:S04]  /*3f00*/  @P0 FFMA R25, R25, R27, R26 ;  /* 0x0000001b19190223 */ /* 0x000fc8000000001a */
[----:B------:R-:W-:-:S07]  /*3f10*/  @P0 FMUL.FTZ R28, R25, 2.3283064365386962891e-10 ;  /* 0x2f800000191c0820 */ /* 0x000fce0000410000 */
.L_x_128:
[----:B------:R-:W-:Y:S01]  /*3f20*/  HFMA2 R27, -RZ, RZ, 0, 0 ;  /* 0x00000000ff1b7431 */ /* 0x000fe200000001ff */
[----:B------:R-:W-:-:S04]  /*3f30*/  MOV R26, R0 ;  /* 0x00000000001a7202 */ /* 0x000fc80000000f00 */
[----:B------:R-:W-:Y:S05]  /*3f40*/  RET.REL.NODEC R26 `(_Z15calculateForcesP8Particleif) ;  /* 0xffffffc01a2c7950 */ /* 0x000fea0003c3ffff */
.L_x_129:
        /* <DEDUP_REMOVED lines=11> */
.L_x_132:


//--------------------- .nv.shared.reserved.0     --------------------------
	.section	.nv.shared.reserved.0,"aw",@nobits
	.weak		__nv_reservedSMEM_offset_0_alias
	.size		__nv_reservedSMEM_offset_0_alias, 0, 64
	.other		__nv_reservedSMEM_offset_0_alias,@"STO_CUDA_RESERVED_SHARED STV_DEFAULT"
__nv_reservedSMEM_offset_0_alias:
	.zero		0
	.zero		64


//--------------------- .nv.constant0._Z18integrateParticlesP8Particleif --------------------------
	.section	.nv.constant0._Z18integrateParticlesP8Particleif,"a",@progbits
	.sectionflags	@""
	.align	4
.nv.constant0._Z18integrateParticlesP8Particleif:
	.zero		912


//--------------------- .nv.constant0._Z15calculateForcesP8Particleif --------------------------
	.section	.nv.constant0._Z15calculateForcesP8Particleif,"a",@progbits
	.sectionflags	@""
	.align	4
.nv.constant0._Z15calculateForcesP8Particleif:
	.zero		912


//--------------------- SYMBOLS --------------------------

	.type		.nv.reservedSmem.offset0,@object
	.size		.nv.reservedSmem.offset0,0x4
